	.target	sm_90a

	.elftype	@"ET_EXEC"


//--------------------- .note.nv.tkinfo           --------------------------
	.section	.note.nv.tkinfo,"",@"SHT_NOTE"
	.sectionflags	@"SHF_NOTE_NV_TKINFO"
	.tkinfo
        /*0018*/ 	.word	0x00000002
        /*0030*/ 	.string	""
        /*0030*/ 	.string	"ptxas"
        /*0030*/ 	.string	"Cuda compilation tools, release 13.0, V13.0.88"
        /*0030*/ 	.string	"Build cuda_13.0.r13.0/compiler.36424714_0"
        /*0030*/ 	.string	"-arch sm_90a -m 64 "



//--------------------- .note.nv.cuinfo           --------------------------
	.section	.note.nv.cuinfo,"",@"SHT_NOTE"
	.sectionflags	@"SHF_NOTE_NV_CUINFO"
        /*0018*/ 	.short	0x0002
        /*001a*/ 	.short	0x005a
        /*001c*/ 	.short	0x0082
	.zero		2


//--------------------- .nv.info                  --------------------------
	.section	.nv.info,"",@"SHT_CUDA_INFO"
	.align	4


	//----- nvinfo : EIATTR_REGCOUNT
	.align		4
        /*0000*/ 	.byte	0x04, 0x2f
        /*0002*/ 	.short	(.L_15 - .L_14)
	.align		4
.L_14:
        /*0004*/ 	.word	index@(_ZN7cutlass13device_kernelINS_4gemm6kernel13GemmUniversalIN4cute5tupleIJiiiiEEENS1_10collective13CollectiveMmaINS1_34MainloopSm90TmaGmmaWarpSpecializedILi3ENS5_IJNS4_1CILi1EEESB_SB_EEENS1_32KernelTmaWarpSpecializedPingpongEEENS5_IJNSA_ILi64EEENSA_ILi256EEESF_EEENS_10bfloat16_tENS5_IJlSB_lEEESI_SJ_NS4_8TiledMMAINS4_8MMA_AtomIJNS4_4SM904GMMA28MMA_64x256x16_F32BF16BF16_SSILNSN_5MajorE0ELSP_0ELNSN_7ScaleInE1ELSQ_1EEEEEENS4_6LayoutISC_NS5_IJNSA_ILi0EEESU_SU_EEEEENS5_IJNS4_10UnderscoreESX_SX_EEEEENS4_13SM90_TMA_LOADENS4_14ComposedLayoutINS4_7SwizzleILi3ELi4ELi3EEENS4_18smem_ptr_flag_bitsILi16EEENST_INS5_IJNSA_ILi8EEESF_EEENS5_IJSF_SB_EEEEEEEvNS4_8identityES10_S1A_vS1B_EENS_8epilogue10collective6detail29Sm90TmaWarpSpecializedAdapterINS1E_15DefaultEpilogueISI_SJ_SJ_NS1D_6thread17LinearCombinationISI_Li1EffLNS1I_9ScaleType4KindE0ELNS_15FloatRoundStyleE2ESI_EENS1_15EpilogueDefaultEEEEEvvEEEEvNT_6ParamsE)
        /*0008*/ 	.word	0x000000a8


	//----- nvinfo : EIATTR_FRAME_SIZE
	.align		4
.L_15:
        /*000c*/ 	.byte	0x04, 0x11
        /*000e*/ 	.short	(.L_17 - .L_16)
	.align		4
.L_16:
        /*0010*/ 	.word	index@(_ZN7cutlass13device_kernelINS_4gemm6kernel13GemmUniversalIN4cute5tupleIJiiiiEEENS1_10collective13CollectiveMmaINS1_34MainloopSm90TmaGmmaWarpSpecializedILi3ENS5_IJNS4_1CILi1EEESB_SB_EEENS1_32KernelTmaWarpSpecializedPingpongEEENS5_IJNSA_ILi64EEENSA_ILi256EEESF_EEENS_10bfloat16_tENS5_IJlSB_lEEESI_SJ_NS4_8TiledMMAINS4_8MMA_AtomIJNS4_4SM904GMMA28MMA_64x256x16_F32BF16BF16_SSILNSN_5MajorE0ELSP_0ELNSN_7ScaleInE1ELSQ_1EEEEEENS4_6LayoutISC_NS5_IJNSA_ILi0EEESU_SU_EEEEENS5_IJNS4_10UnderscoreESX_SX_EEEEENS4_13SM90_TMA_LOADENS4_14ComposedLayoutINS4_7SwizzleILi3ELi4ELi3EEENS4_18smem_ptr_flag_bitsILi16EEENST_INS5_IJNSA_ILi8EEESF_EEENS5_IJSF_SB_EEEEEEEvNS4_8identityES10_S1A_vS1B_EENS_8epilogue10collective6detail29Sm90TmaWarpSpecializedAdapterINS1E_15DefaultEpilogueISI_SJ_SJ_NS1D_6thread17LinearCombinationISI_Li1EffLNS1I_9ScaleType4KindE0ELNS_15FloatRoundStyleE2ESI_EENS1_15EpilogueDefaultEEEEEvvEEEEvNT_6ParamsE)
        /*0014*/ 	.word	0x00000008


	//----- nvinfo : EIATTR_MIN_STACK_SIZE
	.align		4
.L_17:
        /*0018*/ 	.byte	0x04, 0x12
        /*001a*/ 	.short	(.L_19 - .L_18)
	.align		4
.L_18:
        /*001c*/ 	.word	index@(_ZN7cutlass13device_kernelINS_4gemm6kernel13GemmUniversalIN4cute5tupleIJiiiiEEENS1_10collective13CollectiveMmaINS1_34MainloopSm90TmaGmmaWarpSpecializedILi3ENS5_IJNS4_1CILi1EEESB_SB_EEENS1_32KernelTmaWarpSpecializedPingpongEEENS5_IJNSA_ILi64EEENSA_ILi256EEESF_EEENS_10bfloat16_tENS5_IJlSB_lEEESI_SJ_NS4_8TiledMMAINS4_8MMA_AtomIJNS4_4SM904GMMA28MMA_64x256x16_F32BF16BF16_SSILNSN_5MajorE0ELSP_0ELNSN_7ScaleInE1ELSQ_1EEEEEENS4_6LayoutISC_NS5_IJNSA_ILi0EEESU_SU_EEEEENS5_IJNS4_10UnderscoreESX_SX_EEEEENS4_13SM90_TMA_LOADENS4_14ComposedLayoutINS4_7SwizzleILi3ELi4ELi3EEENS4_18smem_ptr_flag_bitsILi16EEENST_INS5_IJNSA_ILi8EEESF_EEENS5_IJSF_SB_EEEEEEEvNS4_8identityES10_S1A_vS1B_EENS_8epilogue10collective6detail29Sm90TmaWarpSpecializedAdapterINS1E_15DefaultEpilogueISI_SJ_SJ_NS1D_6thread17LinearCombinationISI_Li1EffLNS1I_9ScaleType4KindE0ELNS_15FloatRoundStyleE2ESI_EENS1_15EpilogueDefaultEEEEEvvEEEEvNT_6ParamsE)
        /*0020*/ 	.word	0x00000008
.L_19:


//--------------------- .nv.compat                --------------------------
	.section	.nv.compat,"",@"SHT_CUDA_COMPAT_INFO"
	.align	4
        /*0000*/ 	.byte	0x02, 0x09, 0x01, 0x00, 0x02, 0x02, 0x04, 0x00, 0x02, 0x05, 0x05, 0x00, 0x03, 0x07, 0x01, 0x01
        /*0010*/ 	.byte	0x02, 0x03, 0x01, 0x00, 0x02, 0x06, 0x01, 0x00, 0x04, 0x0b, 0x08, 0x00, 0x00, 0x00, 0x00, 0x00
        /*0020*/ 	.byte	0x00, 0x00, 0x00, 0x00


//--------------------- .nv.info._ZN7cutlass13device_kernelINS_4gemm6kernel13GemmUniversalIN4cute5tupleIJiiiiEEENS1_10collective13CollectiveMmaINS1_34MainloopSm90TmaGmmaWarpSpecializedILi3ENS5_IJNS4_1CILi1EEESB_SB_EEENS1_32KernelTmaWarpSpecializedPingpongEEENS5_IJNSA_ILi64EEENSA_ILi256EEESF_EEENS_10bfloat16_tENS5_IJlSB_lEEESI_SJ_NS4_8TiledMMAINS4_8MMA_AtomIJNS4_4SM904GMMA28MMA_64x256x16_F32BF16BF16_SSILNSN_5MajorE0ELSP_0ELNSN_7ScaleInE1ELSQ_1EEEEEENS4_6LayoutISC_NS5_IJNSA_ILi0EEESU_SU_EEEEENS5_IJNS4_10UnderscoreESX_SX_EEEEENS4_13SM90_TMA_LOADENS4_14ComposedLayoutINS4_7SwizzleILi3ELi4ELi3EEENS4_18smem_ptr_flag_bitsILi16EEENST_INS5_IJNSA_ILi8EEESF_EEENS5_IJSF_SB_EEEEEEEvNS4_8identityES10_S1A_vS1B_EENS_8epilogue10collective6detail29Sm90TmaWarpSpecializedAdapterINS1E_15DefaultEpilogueISI_SJ_SJ_NS1D_6thread17LinearCombinationISI_Li1EffLNS1I_9ScaleType4KindE0ELNS_15FloatRoundStyleE2ESI_EENS1_15EpilogueDefaultEEEEEvvEEEEvNT_6ParamsE --------------------------
	.section	.nv.info._ZN7cutlass13device_kernelINS_4gemm6kernel13GemmUniversalIN4cute5tupleIJiiiiEEENS1_10collective13CollectiveMmaINS1_34MainloopSm90TmaGmmaWarpSpecializedILi3ENS5_IJNS4_1CILi1EEESB_SB_EEENS1_32KernelTmaWarpSpecializedPingpongEEENS5_IJNSA_ILi64EEENSA_ILi256EEESF_EEENS_10bfloat16_tENS5_IJlSB_lEEESI_SJ_NS4_8TiledMMAINS4_8MMA_AtomIJNS4_4SM904GMMA28MMA_64x256x16_F32BF16BF16_SSILNSN_5MajorE0ELSP_0ELNSN_7ScaleInE1ELSQ_1EEEEEENS4_6LayoutISC_NS5_IJNSA_ILi0EEESU_SU_EEEEENS5_IJNS4_10UnderscoreESX_SX_EEEEENS4_13SM90_TMA_LOADENS4_14ComposedLayoutINS4_7SwizzleILi3ELi4ELi3EEENS4_18smem_ptr_flag_bitsILi16EEENST_INS5_IJNSA_ILi8EEESF_EEENS5_IJSF_SB_EEEEEEEvNS4_8identityES10_S1A_vS1B_EENS_8epilogue10collective6detail29Sm90TmaWarpSpecializedAdapterINS1E_15DefaultEpilogueISI_SJ_SJ_NS1D_6thread17LinearCombinationISI_Li1EffLNS1I_9ScaleType4KindE0ELNS_15FloatRoundStyleE2ESI_EENS1_15EpilogueDefaultEEEEEvvEEEEvNT_6ParamsE,"",@"SHT_CUDA_INFO"
	.sectionflags	@""
	.align	4


	//----- nvinfo : EIATTR_CUDA_API_VERSION
	.align		4
        /*0000*/ 	.byte	0x04, 0x37
        /*0002*/ 	.short	(.L_21 - .L_20)
.L_20:
        /*0004*/ 	.word	0x00000082


	//----- nvinfo : EIATTR_KPARAM_INFO
	.align		4
.L_21:
        /*0008*/ 	.byte	0x04, 0x17
        /*000a*/ 	.short	(.L_23 - .L_22)
.L_22:
        /*000c*/ 	.word	0x00000000
        /*0010*/ 	.short	0x0000
        /*0012*/ 	.short	0x0070
        /*0014*/ 	.byte	0x00, 0xf0, 0x01, 0x10


	//----- nvinfo : EIATTR_SPARSE_MMA_MASK
	.align		4
.L_23:
        /*0018*/ 	.byte	0x03, 0x50
        /*001a*/ 	.short	0x0000


	//----- nvinfo : EIATTR_MAXREG_COUNT
	.align		4
        /*001c*/ 	.byte	0x03, 0x1b
        /*001e*/ 	.short	0x00a8


	//----- nvinfo : EIATTR_NUM_BARRIERS
	.align		4
        /*0020*/ 	.byte	0x02, 0x4c
        /*0022*/ 	.byte	0x01
	.zero		1


	//----- nvinfo : EIATTR_EXTERNS
	.align		4
        /*0024*/ 	.byte	0x04, 0x0f
        /*0026*/ 	.short	(.L_25 - .L_24)


	//   ....[0]....
	.align		4
.L_24:
        /*0028*/ 	.word	index@(__assertfail)


	//----- nvinfo : EIATTR_ANNOTATIONS
	.align		4
.L_25:
        /*002c*/ 	.byte	0x04, 0x55
        /*002e*/ 	.short	(.L_27 - .L_26)


	//   ....[0]....
.L_26:
        /*0030*/ 	.word	0x00000001
        /*0034*/ 	.byte	0xb0, 0x0a, 0x00, 0x00, 0x01, 0x00, 0x00, 0x00, 0xa0, 0x9c, 0x00, 0x00, 0x01, 0x00, 0x00, 0x00
        /*0044*/ 	.byte	0xb0, 0xa8, 0x00, 0x00


	//----- nvinfo : EIATTR_MERCURY_ISA_VERSION
	.align		4
.L_27:
        /*0048*/ 	.byte	0x03, 0x5f
        /*004a*/ 	.short	0x0101


	//----- nvinfo : EIATTR_INT_WARP_WIDE_INSTR_OFFSETS
	.align		4
        /*004c*/ 	.byte	0x04, 0x31
        /*004e*/ 	.short	(.L_29 - .L_28)


	//   ....[0]....
.L_28:
        /*0050*/ 	.word	0x000003c0


	//   ....[1]....
        /*0054*/ 	.word	0x000003e0


	//   ....[2]....
        /*0058*/ 	.word	0x00000460


	//   ....[3]....
        /*005c*/ 	.word	0x00000470


	//   ....[4]....
        /*0060*/ 	.word	0x00000480


	//   ....[5]....
        /*0064*/ 	.word	0x000004a0


	//   ....[6]....
        /*0068*/ 	.word	0x00000530


	//   ....[7]....
        /*006c*/ 	.word	0x00000550


	//----- nvinfo : EIATTR_COOP_GROUP_MASK_REGIDS
	.align		4
.L_29:
        /*0070*/ 	.byte	0x04, 0x29
        /*0072*/ 	.short	(.L_31 - .L_30)


	//   ....[0]....
.L_30:
        /*0074*/ 	.word	0xffffffff


	//   ....[1]....
        /*0078*/ 	.word	0xffffffff


	//   ....[2]....
        /*007c*/ 	.word	0xffffffff


	//   ....[3]....
        /*0080*/ 	.word	0xffffffff


	//   ....[4]....
        /*0084*/ 	.word	0xffffffff


	//   ....[5]....
        /*0088*/ 	.word	0xffffffff


	//----- nvinfo : EIATTR_COOP_GROUP_INSTR_OFFSETS
	.align		4
.L_31:
        /*008c*/ 	.byte	0x04, 0x28
        /*008e*/ 	.short	(.L_33 - .L_32)


	//   ....[0]....
.L_32:
        /*0090*/ 	.word	0x00000070


	//   ....[1]....
        /*0094*/ 	.word	0x00000080


	//   ....[2]....
        /*0098*/ 	.word	0x00000140


	//   ....[3]....
        /*009c*/ 	.word	0x000002b0


	//   ....[4]....
        /*00a0*/ 	.word	0x000002f0


	//   ....[5]....
        /*00a4*/ 	.word	0x00000340


	//----- nvinfo : EIATTR_REG_RECONFIG
	.align		4
.L_33:
        /*00a8*/ 	.byte	0x01, 0x54
	.zero		2


	//----- nvinfo : EIATTR_SYSCALL_OFFSETS
	.align		4
        /*00ac*/ 	.byte	0x04, 0x46
        /*00ae*/ 	.short	(.L_35 - .L_34)


	//   ....[0]....
.L_34:
        /*00b0*/ 	.word	0x00001560


	//----- nvinfo : EIATTR_MBARRIER_INSTR_OFFSETS
	.align		4
.L_35:
        /*00b4*/ 	.byte	0x04, 0x39
        /*00b6*/ 	.short	(.L_37 - .L_36)


	//   ....[0]....
.L_36:
        /*00b8*/ 	.word	0x00000240
        /*00bc*/ 	.word	0x000000ff
        /*00c0*/ 	.word	0x00000000
        /*00c4*/ 	.short	0x0100
        /*00c6*/ 	.byte	0x08
	.zero		1


	//   ....[1]....
        /*00c8*/ 	.word	0x00000250
        /*00cc*/ 	.word	0x000000ff
        /*00d0*/ 	.word	0x00000018
        /*00d4*/ 	.short	0x0100
        /*00d6*/ 	.byte	0x08
	.zero		1


	//   ....[2]....
        /*00d8*/ 	.word	0x00000260
        /*00dc*/ 	.word	0x000000ff
        /*00e0*/ 	.word	0x00000008
        /*00e4*/ 	.short	0x0100
        /*00e6*/ 	.byte	0x08
	.zero		1


	//   ....[3]....
        /*00e8*/ 	.word	0x00000270
        /*00ec*/ 	.word	0x000000ff
        /*00f0*/ 	.word	0x00000020
        /*00f4*/ 	.short	0x0100
        /*00f6*/ 	.byte	0x08
	.zero		1


	//   ....[4]....
        /*00f8*/ 	.word	0x00000280
        /*00fc*/ 	.word	0x000000ff
        /*0100*/ 	.word	0x00000010
        /*0104*/ 	.short	0x0100
        /*0106*/ 	.byte	0x08
	.zero		1


	//   ....[5]....
        /*0108*/ 	.word	0x00000290
        /*010c*/ 	.word	0x000000ff
        /*0110*/ 	.word	0x00000028
        /*0114*/ 	.short	0x0100
        /*0116*/ 	.byte	0x08
	.zero		1


	//   ....[6]....
        /*0118*/ 	.word	0x00000590
        /*011c*/ 	.word	0x000000ff
        /*0120*/ 	.word	0x00000060
        /*0124*/ 	.short	0x0100
        /*0126*/ 	.byte	0x08
	.zero		1


	//   ....[7]....
        /*0128*/ 	.word	0x00000600
        /*012c*/ 	.word	0x000000ff
        /*0130*/ 	.word	0x00000068
        /*0134*/ 	.short	0x0100
        /*0136*/ 	.byte	0x08
	.zero		1


	//   ....[8]....
        /*0138*/ 	.word	0x00000620
        /*013c*/ 	.word	0x000000ff
        /*0140*/ 	.word	0x00000040
        /*0144*/ 	.short	0x0100
        /*0146*/ 	.byte	0x09
	.zero		1


	//   ....[9]....
        /*0148*/ 	.word	0x00000630
        /*014c*/ 	.word	0x000000ff
        /*0150*/ 	.word	0x00000048
        /*0154*/ 	.short	0x0100
        /*0156*/ 	.byte	0x09
	.zero		1


	//   ....[10]....
        /*0158*/ 	.word	0x00000640
        /*015c*/ 	.word	0x000000ff
        /*0160*/ 	.word	0x00000050
        /*0164*/ 	.short	0x0100
        /*0166*/ 	.byte	0x09
	.zero		1


	//   ....[11]....
        /*0168*/ 	.word	0x00000650
        /*016c*/ 	.word	0x000000ff
        /*0170*/ 	.word	0x00000058
        /*0174*/ 	.short	0x0100
        /*0176*/ 	.byte	0x09
	.zero		1


	//   ....[12]....
        /*0178*/ 	.word	0x00001440
        /*017c*/ 	.word	0x0000009d
        /*0180*/ 	.word	0x00000000
        /*0184*/ 	.short	0x010a
        /*0186*/ 	.byte	0x2a
	.zero		1


	//   ....[13]....
        /*0188*/ 	.word	0x000015e0
        /*018c*/ 	.word	0x00000003
        /*0190*/ 	.word	0x00000000
        /*0194*/ 	.short	0x010a
        /*0196*/ 	.byte	0x3f
	.zero		1


	//   ....[14]....
        /*0198*/ 	.word	0x00001640
        /*019c*/ 	.word	0x00000003
        /*01a0*/ 	.word	0x00000000
        /*01a4*/ 	.short	0x010a
        /*01a6*/ 	.byte	0x3f
	.zero		1


	//   ....[15]....
        /*01a8*/ 	.word	0x000019d0
        /*01ac*/ 	.word	0x000000ff
        /*01b0*/ 	.word	0x00000000
        /*01b4*/ 	.short	0x010a
        /*01b6*/ 	.byte	0x04
	.zero		1


	//   ....[16]....
        /*01b8*/ 	.word	0x00001a10
        /*01bc*/ 	.word	0x000000ff
        /*01c0*/ 	.word	0x00000000
        /*01c4*/ 	.short	0x010a
        /*01c6*/ 	.byte	0x04
	.zero		1


	//   ....[17]....
        /*01c8*/ 	.word	0x00001ca0
        /*01cc*/ 	.word	0x000000ff
        /*01d0*/ 	.word	0x00000000
        /*01d4*/ 	.short	0x0101
        /*01d6*/ 	.byte	0x04
	.zero		1


	//   ....[18]....
        /*01d8*/ 	.word	0x00001d90
        /*01dc*/ 	.word	0x0000009e
        /*01e0*/ 	.word	0x00000000
        /*01e4*/ 	.short	0x0101
        /*01e6*/ 	.byte	0x2d
	.zero		1


	//   ....[19]....
        /*01e8*/ 	.word	0x00001e60
        /*01ec*/ 	.word	0x000000ff
        /*01f0*/ 	.word	0x00000000
        /*01f4*/ 	.short	0x0101
        /*01f6*/ 	.byte	0x06
	.zero		1


	//   ....[20]....
        /*01f8*/ 	.word	0x00001f10
        /*01fc*/ 	.word	0x0000009d
        /*0200*/ 	.word	0x00000010
        /*0204*/ 	.short	0x010a
        /*0206*/ 	.byte	0x2a
	.zero		1


	//   ....[21]....
        /*0208*/ 	.word	0x00009cc0
        /*020c*/ 	.word	0x000000a0
        /*0210*/ 	.word	0x00000000
        /*0214*/ 	.short	0x0101
        /*0216*/ 	.byte	0x2d
	.zero		1


	//   ....[22]....
        /*0218*/ 	.word	0x0000a620
        /*021c*/ 	.word	0x0000000a
        /*0220*/ 	.word	0x00000018
        /*0224*/ 	.short	0x010a
        /*0226*/ 	.byte	0x3f
	.zero		1


	//   ....[23]....
        /*0228*/ 	.word	0x0000a9c0
        /*022c*/ 	.word	0x00000005
        /*0230*/ 	.word	0x00000068
        /*0234*/ 	.short	0x0101
        /*0236*/ 	.byte	0x3f
	.zero		1


	//   ....[24]....
        /*0238*/ 	.word	0x0000b140
        /*023c*/ 	.word	0x00000009
        /*0240*/ 	.word	0x00000000
        /*0244*/ 	.short	0x010a
        /*0246*/ 	.byte	0x3f
	.zero		1


	//   ....[25]....
        /*0248*/ 	.word	0x0000b1c0
        /*024c*/ 	.word	0x00000006
        /*0250*/ 	.word	0x00000000
        /*0254*/ 	.short	0x010a
        /*0256*/ 	.byte	0x3f
	.zero		1


	//   ....[26]....
        /*0258*/ 	.word	0x0000b250
        /*025c*/ 	.word	0x00000003
        /*0260*/ 	.word	0x00000000
        /*0264*/ 	.short	0x010a
        /*0266*/ 	.byte	0x3f
	.zero		1


	//   ....[27]....
        /*0268*/ 	.word	0x0000b2b0
        /*026c*/ 	.word	0x0000009f
        /*0270*/ 	.word	0x00000000
        /*0274*/ 	.short	0x010a
        /*0276*/ 	.byte	0x3f
	.zero		1


	//   ....[28]....
        /*0278*/ 	.word	0x0000b300
        /*027c*/ 	.word	0x00000003
        /*0280*/ 	.word	0x00000000
        /*0284*/ 	.short	0x010a
        /*0286*/ 	.byte	0x3f
	.zero		1


	//   ....[29]....
        /*0288*/ 	.word	0x0000b360
        /*028c*/ 	.word	0x00000004
        /*0290*/ 	.word	0x00000000
        /*0294*/ 	.short	0x010a
        /*0296*/ 	.byte	0x3f
	.zero		1


	//   ....[30]....
        /*0298*/ 	.word	0x0000b3b0
        /*029c*/ 	.word	0x0000009f
        /*02a0*/ 	.word	0x00000010
        /*02a4*/ 	.short	0x010a
        /*02a6*/ 	.byte	0x3f
	.zero		1


	//   ....[31]....
        /*02a8*/ 	.word	0x0000b480
        /*02ac*/ 	.word	0x0000000a
        /*02b0*/ 	.word	0x00000018
        /*02b4*/ 	.short	0x010a
        /*02b6*/ 	.byte	0x3f
	.zero		1


	//   ....[32]....
        /*02b8*/ 	.word	0x0000b550
        /*02bc*/ 	.word	0x00000009
        /*02c0*/ 	.word	0x00000000
        /*02c4*/ 	.short	0x010a
        /*02c6*/ 	.byte	0x3f
	.zero		1


	//   ....[33]....
        /*02c8*/ 	.word	0x0000b5a0
        /*02cc*/ 	.word	0x00000006
        /*02d0*/ 	.word	0x00000000
        /*02d4*/ 	.short	0x010a
        /*02d6*/ 	.byte	0x3f
	.zero		1


	//----- nvinfo : EIATTR_NUM_MBARRIERS
	.align		4
.L_37:
        /*02d8*/ 	.byte	0x03, 0x38
        /*02da*/ 	.short	0x000c


	//----- nvinfo : EIATTR_EXIT_INSTR_OFFSETS
	.align		4
        /*02dc*/ 	.byte	0x04, 0x1c
        /*02de*/ 	.short	(.L_39 - .L_38)


	//   ....[0]....
.L_38:
        /*02e0*/ 	.word	0x00001160


	//   ....[1]....
        /*02e4*/ 	.word	0x000011c0


	//   ....[2]....
        /*02e8*/ 	.word	0x0000a350


	//   ....[3]....
        /*02ec*/ 	.word	0x0000a380


	//   ....[4]....
        /*02f0*/ 	.word	0x0000b2a0


	//----- nvinfo : EIATTR_MAX_THREADS
	.align		4
.L_39:
        /*02f4*/ 	.byte	0x04, 0x05
        /*02f6*/ 	.short	(.L_41 - .L_40)
.L_40:
        /*02f8*/ 	.word	0x00000180
        /*02fc*/ 	.word	0x00000001
        /*0300*/ 	.word	0x00000001


	//----- nvinfo : EIATTR_CRS_STACK_SIZE
	.align		4
.L_41:
        /*0304*/ 	.byte	0x04, 0x1e
        /*0306*/ 	.short	(.L_43 - .L_42)
.L_42:
        /*0308*/ 	.word	0x00000000


	//----- nvinfo : EIATTR_CBANK_PARAM_SIZE
	.align		4
.L_43:
        /*030c*/ 	.byte	0x03, 0x19
        /*030e*/ 	.short	0x0470


	//----- nvinfo : EIATTR_PARAM_CBANK
	.align		4
        /*0310*/ 	.byte	0x04, 0x0a
        /*0312*/ 	.short	(.L_45 - .L_44)
	.align		4
.L_44:
        /*0314*/ 	.word	index@(.nv.constant0._ZN7cutlass13device_kernelINS_4gemm6kernel13GemmUniversalIN4cute5tupleIJiiiiEEENS1_10collective13CollectiveMmaINS1_34MainloopSm90TmaGmmaWarpSpecializedILi3ENS5_IJNS4_1CILi1EEESB_SB_EEENS1_32KernelTmaWarpSpecializedPingpongEEENS5_IJNSA_ILi64EEENSA_ILi256EEESF_EEENS_10bfloat16_tENS5_IJlSB_lEEESI_SJ_NS4_8TiledMMAINS4_8MMA_AtomIJNS4_4SM904GMMA28MMA_64x256x16_F32BF16BF16_SSILNSN_5MajorE0ELSP_0ELNSN_7ScaleInE1ELSQ_1EEEEEENS4_6LayoutISC_NS5_IJNSA_ILi0EEESU_SU_EEEEENS5_IJNS4_10UnderscoreESX_SX_EEEEENS4_13SM90_TMA_LOADENS4_14ComposedLayoutINS4_7SwizzleILi3ELi4ELi3EEENS4_18smem_ptr_flag_bitsILi16EEENST_INS5_IJNSA_ILi8EEESF_EEENS5_IJSF_SB_EEEEEEEvNS4_8identityES10_S1A_vS1B_EENS_8epilogue10collective6detail29Sm90TmaWarpSpecializedAdapterINS1E_15DefaultEpilogueISI_SJ_SJ_NS1D_6thread17LinearCombinationISI_Li1EffLNS1I_9ScaleType4KindE0ELNS_15FloatRoundStyleE2ESI_EENS1_15EpilogueDefaultEEEEEvvEEEEvNT_6ParamsE)
        /*0318*/ 	.short	0x0210
        /*031a*/ 	.short	0x0470


	//----- nvinfo : EIATTR_SW_WAR
	.align		4
.L_45:
        /*031c*/ 	.byte	0x04, 0x36
        /*031e*/ 	.short	(.L_47 - .L_46)
.L_46:
        /*0320*/ 	.word	0x00000008
.L_47:


//--------------------- .nv.callgraph             --------------------------
	.section	.nv.callgraph,"",@"SHT_CUDA_CALLGRAPH"
	.align	4
	.sectionentsize	8
	.align		4
        /*0000*/ 	.word	0x00000000
	.align		4
        /*0004*/ 	.word	0xffffffff
	.align		4
        /*0008*/ 	.word	index@(_ZN7cutlass13device_kernelINS_4gemm6kernel13GemmUniversalIN4cute5tupleIJiiiiEEENS1_10collective13CollectiveMmaINS1_34MainloopSm90TmaGmmaWarpSpecializedILi3ENS5_IJNS4_1CILi1EEESB_SB_EEENS1_32KernelTmaWarpSpecializedPingpongEEENS5_IJNSA_ILi64EEENSA_ILi256EEESF_EEENS_10bfloat16_tENS5_IJlSB_lEEESI_SJ_NS4_8TiledMMAINS4_8MMA_AtomIJNS4_4SM904GMMA28MMA_64x256x16_F32BF16BF16_SSILNSN_5MajorE0ELSP_0ELNSN_7ScaleInE1ELSQ_1EEEEEENS4_6LayoutISC_NS5_IJNSA_ILi0EEESU_SU_EEEEENS5_IJNS4_10UnderscoreESX_SX_EEEEENS4_13SM90_TMA_LOADENS4_14ComposedLayoutINS4_7SwizzleILi3ELi4ELi3EEENS4_18smem_ptr_flag_bitsILi16EEENST_INS5_IJNSA_ILi8EEESF_EEENS5_IJSF_SB_EEEEEEEvNS4_8identityES10_S1A_vS1B_EENS_8epilogue10collective6detail29Sm90TmaWarpSpecializedAdapterINS1E_15DefaultEpilogueISI_SJ_SJ_NS1D_6thread17LinearCombinationISI_Li1EffLNS1I_9ScaleType4KindE0ELNS_15FloatRoundStyleE2ESI_EENS1_15EpilogueDefaultEEEEEvvEEEEvNT_6ParamsE)
	.align		4
        /*000c*/ 	.word	index@(__assertfail)
	.align		4
        /*0010*/ 	.word	0x00000000
	.align		4
        /*0014*/ 	.word	0xfffffffe
	.align		4
        /*0018*/ 	.word	0x00000000
	.align		4
        /*001c*/ 	.word	0xfffffffd
	.align		4
        /*0020*/ 	.word	0x00000000
	.align		4
        /*0024*/ 	.word	0xfffffffc


//--------------------- .nv.constant4             --------------------------
	.section	.nv.constant4,"a",@progbits
	.align	8
	.align		8
.nv.constant4:
        /*0000*/ 	.dword	__assertfail
	.align		8
        /*0008*/ 	.dword	__unnamed_1
	.align		8
        /*0010*/ 	.dword	_ZN40_INTERNAL_ddc685be_4_k_cu_5384eeab_290574cuda3std3__45__cpo5beginE
	.align		8
        /*0018*/ 	.dword	_ZN40_INTERNAL_ddc685be_4_k_cu_5384eeab_290574cuda3std3__45__cpo3endE
	.align		8
        /*0020*/ 	.dword	_ZN40_INTERNAL_ddc685be_4_k_cu_5384eeab_290574cuda3std3__45__cpo6cbeginE
	.align		8
        /*0028*/ 	.dword	_ZN40_INTERNAL_ddc685be_4_k_cu_5384eeab_290574cuda3std3__45__cpo4cendE
	.align		8
        /*0030*/ 	.dword	_ZN40_INTERNAL_ddc685be_4_k_cu_5384eeab_290574cuda3std3__442_GLOBAL__N__ddc685be_4_k_cu_5384eeab_290576ignoreE
	.align		8
        /*0038*/ 	.dword	_ZN40_INTERNAL_ddc685be_4_k_cu_5384eeab_290574cuda3std3__419piecewise_constructE
	.align		8
        /*0040*/ 	.dword	_ZN40_INTERNAL_ddc685be_4_k_cu_5384eeab_290574cuda3std3__48in_placeE
	.align		8
        /*0048*/ 	.dword	_ZN40_INTERNAL_ddc685be_4_k_cu_5384eeab_290574cuda3std6ranges3__45__cpo4swapE
	.align		8
        /*0050*/ 	.dword	_ZN40_INTERNAL_ddc685be_4_k_cu_5384eeab_290574cuda3std6ranges3__45__cpo9iter_moveE
	.align		8
        /*0058*/ 	.dword	_ZN40_INTERNAL_ddc685be_4_k_cu_5384eeab_290574cute7productE
	.align		8
        /*0060*/ 	.dword	_ZN40_INTERNAL_ddc685be_4_k_cu_5384eeab_290574cute1_E
	.align		8
        /*0068*/ 	.dword	$str$22
	.align		8
        /*0070*/ 	.dword	$str$23


//--------------------- .text._ZN7cutlass13device_kernelINS_4gemm6kernel13GemmUniversalIN4cute5tupleIJiiiiEEENS1_10collective13CollectiveMmaINS1_34MainloopSm90TmaGmmaWarpSpecializedILi3ENS5_IJNS4_1CILi1EEESB_SB_EEENS1_32KernelTmaWarpSpecializedPingpongEEENS5_IJNSA_ILi64EEENSA_ILi256EEESF_EEENS_10bfloat16_tENS5_IJlSB_lEEESI_SJ_NS4_8TiledMMAINS4_8MMA_AtomIJNS4_4SM904GMMA28MMA_64x256x16_F32BF16BF16_SSILNSN_5MajorE0ELSP_0ELNSN_7ScaleInE1ELSQ_1EEEEEENS4_6LayoutISC_NS5_IJNSA_ILi0EEESU_SU_EEEEENS5_IJNS4_10UnderscoreESX_SX_EEEEENS4_13SM90_TMA_LOADENS4_14ComposedLayoutINS4_7SwizzleILi3ELi4ELi3EEENS4_18smem_ptr_flag_bitsILi16EEENST_INS5_IJNSA_ILi8EEESF_EEENS5_IJSF_SB_EEEEEEEvNS4_8identityES10_S1A_vS1B_EENS_8epilogue10collective6detail29Sm90TmaWarpSpecializedAdapterINS1E_15DefaultEpilogueISI_SJ_SJ_NS1D_6thread17LinearCombinationISI_Li1EffLNS1I_9ScaleType4KindE0ELNS_15FloatRoundStyleE2ESI_EENS1_15EpilogueDefaultEEEEEvvEEEEvNT_6ParamsE --------------------------
	.section	.text._ZN7cutlass13device_kernelINS_4gemm6kernel13GemmUniversalIN4cute5tupleIJiiiiEEENS1_10collective13CollectiveMmaINS1_34MainloopSm90TmaGmmaWarpSpecializedILi3ENS5_IJNS4_1CILi1EEESB_SB_EEENS1_32KernelTmaWarpSpecializedPingpongEEENS5_IJNSA_ILi64EEENSA_ILi256EEESF_EEENS_10bfloat16_tENS5_IJlSB_lEEESI_SJ_NS4_8TiledMMAINS4_8MMA_AtomIJNS4_4SM904GMMA28MMA_64x256x16_F32BF16BF16_SSILNSN_5MajorE0ELSP_0ELNSN_7ScaleInE1ELSQ_1EEEEEENS4_6LayoutISC_NS5_IJNSA_ILi0EEESU_SU_EEEEENS5_IJNS4_10UnderscoreESX_SX_EEEEENS4_13SM90_TMA_LOADENS4_14ComposedLayoutINS4_7SwizzleILi3ELi4ELi3EEENS4_18smem_ptr_flag_bitsILi16EEENST_INS5_IJNSA_ILi8EEESF_EEENS5_IJSF_SB_EEEEEEEvNS4_8identityES10_S1A_vS1B_EENS_8epilogue10collective6detail29Sm90TmaWarpSpecializedAdapterINS1E_15DefaultEpilogueISI_SJ_SJ_NS1D_6thread17LinearCombinationISI_Li1EffLNS1I_9ScaleType4KindE0ELNS_15FloatRoundStyleE2ESI_EENS1_15EpilogueDefaultEEEEEvvEEEEvNT_6ParamsE,"ax",@progbits
	.align	128
.text._ZN7cutlass13device_kernelINS_4gemm6kernel13GemmUniversalIN4cute5tupleIJiiiiEEENS1_10collective13CollectiveMmaINS1_34MainloopSm90TmaGmmaWarpSpecializedILi3ENS5_IJNS4_1CILi1EEESB_SB_EEENS1_32KernelTmaWarpSpecializedPingpongEEENS5_IJNSA_ILi64EEENSA_ILi256EEESF_EEENS_10bfloat16_tENS5_IJlSB_lEEESI_SJ_NS4_8TiledMMAINS4_8MMA_AtomIJNS4_4SM904GMMA28MMA_64x256x16_F32BF16BF16_SSILNSN_5MajorE0ELSP_0ELNSN_7ScaleInE1ELSQ_1EEEEEENS4_6LayoutISC_NS5_IJNSA_ILi0EEESU_SU_EEEEENS5_IJNS4_10UnderscoreESX_SX_EEEEENS4_13SM90_TMA_LOADENS4_14ComposedLayoutINS4_7SwizzleILi3ELi4ELi3EEENS4_18smem_ptr_flag_bitsILi16EEENST_INS5_IJNSA_ILi8EEESF_EEENS5_IJSF_SB_EEEEEEEvNS4_8identityES10_S1A_vS1B_EENS_8epilogue10collective6detail29Sm90TmaWarpSpecializedAdapterINS1E_15DefaultEpilogueISI_SJ_SJ_NS1D_6thread17LinearCombinationISI_Li1EffLNS1I_9ScaleType4KindE0ELNS_15FloatRoundStyleE2ESI_EENS1_15EpilogueDefaultEEEEEvvEEEEvNT_6ParamsE:
        .type           _ZN7cutlass13device_kernelINS_4gemm6kernel13GemmUniversalIN4cute5tupleIJiiiiEEENS1_10collective13CollectiveMmaINS1_34MainloopSm90TmaGmmaWarpSpecializedILi3ENS5_IJNS4_1CILi1EEESB_SB_EEENS1_32KernelTmaWarpSpecializedPingpongEEENS5_IJNSA_ILi64EEENSA_ILi256EEESF_EEENS_10bfloat16_tENS5_IJlSB_lEEESI_SJ_NS4_8TiledMMAINS4_8MMA_AtomIJNS4_4SM904GMMA28MMA_64x256x16_F32BF16BF16_SSILNSN_5MajorE0ELSP_0ELNSN_7ScaleInE1ELSQ_1EEEEEENS4_6LayoutISC_NS5_IJNSA_ILi0EEESU_SU_EEEEENS5_IJNS4_10UnderscoreESX_SX_EEEEENS4_13SM90_TMA_LOADENS4_14ComposedLayoutINS4_7SwizzleILi3ELi4ELi3EEENS4_18smem_ptr_flag_bitsILi16EEENST_INS5_IJNSA_ILi8EEESF_EEENS5_IJSF_SB_EEEEEEEvNS4_8identityES10_S1A_vS1B_EENS_8epilogue10collective6detail29Sm90TmaWarpSpecializedAdapterINS1E_15DefaultEpilogueISI_SJ_SJ_NS1D_6thread17LinearCombinationISI_Li1EffLNS1I_9ScaleType4KindE0ELNS_15FloatRoundStyleE2ESI_EENS1_15EpilogueDefaultEEEEEvvEEEEvNT_6ParamsE,@function
        .size           _ZN7cutlass13device_kernelINS_4gemm6kernel13GemmUniversalIN4cute5tupleIJiiiiEEENS1_10collective13CollectiveMmaINS1_34MainloopSm90TmaGmmaWarpSpecializedILi3ENS5_IJNS4_1CILi1EEESB_SB_EEENS1_32KernelTmaWarpSpecializedPingpongEEENS5_IJNSA_ILi64EEENSA_ILi256EEESF_EEENS_10bfloat16_tENS5_IJlSB_lEEESI_SJ_NS4_8TiledMMAINS4_8MMA_AtomIJNS4_4SM904GMMA28MMA_64x256x16_F32BF16BF16_SSILNSN_5MajorE0ELSP_0ELNSN_7ScaleInE1ELSQ_1EEEEEENS4_6LayoutISC_NS5_IJNSA_ILi0EEESU_SU_EEEEENS5_IJNS4_10UnderscoreESX_SX_EEEEENS4_13SM90_TMA_LOADENS4_14ComposedLayoutINS4_7SwizzleILi3ELi4ELi3EEENS4_18smem_ptr_flag_bitsILi16EEENST_INS5_IJNSA_ILi8EEESF_EEENS5_IJSF_SB_EEEEEEEvNS4_8identityES10_S1A_vS1B_EENS_8epilogue10collective6detail29Sm90TmaWarpSpecializedAdapterINS1E_15DefaultEpilogueISI_SJ_SJ_NS1D_6thread17LinearCombinationISI_Li1EffLNS1I_9ScaleType4KindE0ELNS_15FloatRoundStyleE2ESI_EENS1_15EpilogueDefaultEEEEEvvEEEEvNT_6ParamsE,(.L_x_323 - _ZN7cutlass13device_kernelINS_4gemm6kernel13GemmUniversalIN4cute5tupleIJiiiiEEENS1_10collective13CollectiveMmaINS1_34MainloopSm90TmaGmmaWarpSpecializedILi3ENS5_IJNS4_1CILi1EEESB_SB_EEENS1_32KernelTmaWarpSpecializedPingpongEEENS5_IJNSA_ILi64EEENSA_ILi256EEESF_EEENS_10bfloat16_tENS5_IJlSB_lEEESI_SJ_NS4_8TiledMMAINS4_8MMA_AtomIJNS4_4SM904GMMA28MMA_64x256x16_F32BF16BF16_SSILNSN_5MajorE0ELSP_0ELNSN_7ScaleInE1ELSQ_1EEEEEENS4_6LayoutISC_NS5_IJNSA_ILi0EEESU_SU_EEEEENS5_IJNS4_10UnderscoreESX_SX_EEEEENS4_13SM90_TMA_LOADENS4_14ComposedLayoutINS4_7SwizzleILi3ELi4ELi3EEENS4_18smem_ptr_flag_bitsILi16EEENST_INS5_IJNSA_ILi8EEESF_EEENS5_IJSF_SB_EEEEEEEvNS4_8identityES10_S1A_vS1B_EENS_8epilogue10collective6detail29Sm90TmaWarpSpecializedAdapterINS1E_15DefaultEpilogueISI_SJ_SJ_NS1D_6thread17LinearCombinationISI_Li1EffLNS1I_9ScaleType4KindE0ELNS_15FloatRoundStyleE2ESI_EENS1_15EpilogueDefaultEEEEEvvEEEEvNT_6ParamsE)
        .other          _ZN7cutlass13device_kernelINS_4gemm6kernel13GemmUniversalIN4cute5tupleIJiiiiEEENS1_10collective13CollectiveMmaINS1_34MainloopSm90TmaGmmaWarpSpecializedILi3ENS5_IJNS4_1CILi1EEESB_SB_EEENS1_32KernelTmaWarpSpecializedPingpongEEENS5_IJNSA_ILi64EEENSA_ILi256EEESF_EEENS_10bfloat16_tENS5_IJlSB_lEEESI_SJ_NS4_8TiledMMAINS4_8MMA_AtomIJNS4_4SM904GMMA28MMA_64x256x16_F32BF16BF16_SSILNSN_5MajorE0ELSP_0ELNSN_7ScaleInE1ELSQ_1EEEEEENS4_6LayoutISC_NS5_IJNSA_ILi0EEESU_SU_EEEEENS5_IJNS4_10UnderscoreESX_SX_EEEEENS4_13SM90_TMA_LOADENS4_14ComposedLayoutINS4_7SwizzleILi3ELi4ELi3EEENS4_18smem_ptr_flag_bitsILi16EEENST_INS5_IJNSA_ILi8EEESF_EEENS5_IJSF_SB_EEEEEEEvNS4_8identityES10_S1A_vS1B_EENS_8epilogue10collective6detail29Sm90TmaWarpSpecializedAdapterINS1E_15DefaultEpilogueISI_SJ_SJ_NS1D_6thread17LinearCombinationISI_Li1EffLNS1I_9ScaleType4KindE0ELNS_15FloatRoundStyleE2ESI_EENS1_15EpilogueDefaultEEEEEvvEEEEvNT_6ParamsE,@"STO_CUDA_ENTRY STV_DEFAULT"
_ZN7cutlass13device_kernelINS_4gemm6kernel13GemmUniversalIN4cute5tupleIJiiiiEEENS1_10collective13CollectiveMmaINS1_34MainloopSm90TmaGmmaWarpSpecializedILi3ENS5_IJNS4_1CILi1EEESB_SB_EEENS1_32KernelTmaWarpSpecializedPingpongEEENS5_IJNSA_ILi64EEENSA_ILi256EEESF_EEENS_10bfloat16_tENS5_IJlSB_lEEESI_SJ_NS4_8TiledMMAINS4_8MMA_AtomIJNS4_4SM904GMMA28MMA_64x256x16_F32BF16BF16_SSILNSN_5MajorE0ELSP_0ELNSN_7ScaleInE1ELSQ_1EEEEEENS4_6LayoutISC_NS5_IJNSA_ILi0EEESU_SU_EEEEENS5_IJNS4_10UnderscoreESX_SX_EEEEENS4_13SM90_TMA_LOADENS4_14ComposedLayoutINS4_7SwizzleILi3ELi4ELi3EEENS4_18smem_ptr_flag_bitsILi16EEENST_INS5_IJNSA_ILi8EEESF_EEENS5_IJSF_SB_EEEEEEEvNS4_8identityES10_S1A_vS1B_EENS_8epilogue10collective6detail29Sm90TmaWarpSpecializedAdapterINS1E_15DefaultEpilogueISI_SJ_SJ_NS1D_6thread17LinearCombinationISI_Li1EffLNS1I_9ScaleType4KindE0ELNS_15FloatRoundStyleE2ESI_EENS1_15EpilogueDefaultEEEEEvvEEEEvNT_6ParamsE:
[----:B------:R-:W0:Y:S02]  /*0000*/  LDC R1, c[0x0][0x28] ;  /* 0x00000a00ff017b82 */ /* 0x000e240000000800 */
[----:B0-----:R-:W-:Y:S01]  /*0010*/  VIADD R1, R1, 0xfffffff8 ;  /* 0xfffffff801017836 */ /* 0x001fe20000000000 */
[----:B------:R-:W0:Y:S01]  /*0020*/  S2R R4, SR_TID.X ;  /* 0x0000000000047919 */ /* 0x000e220000002100 */
[----:B------:R-:W-:Y:S01]  /*0030*/  ELECT P0, URZ, PT ;  /* 0x00000000003f782f */ /* 0x000fe20003800000 */
[----:B------:R-:W-:Y:S01]  /*0040*/  BSSY B0, `(.L_x_0) ;  /* 0x000000f000007945 */ /* 0x000fe20003800000 */
[--C-:B0-----:R-:W-:Y:S02]  /*0050*/  SHF.R.U32.HI R0, RZ, 0x5, R4.reuse ;  /* 0x00000005ff007819 */ /* 0x101fe40000011604 */
[----:B------:R-:W-:-:S03]  /*0060*/  SHF.R.U32.HI R5, RZ, 0x7, R4 ;  /* 0x00000007ff057819 */ /* 0x000fc60000011604 */
[----:B------:R-:W0:Y:S04]  /*0070*/  SHFL.IDX PT, R2, R0, RZ, 0x1f ;  /* 0x00001fff00027589 */ /* 0x000e2800000e0000 */
[----:B------:R1:W2:Y:S01]  /*0080*/  SHFL.IDX PT, R8, R5, RZ, 0x1f ;  /* 0x00001fff05087589 */ /* 0x0002a200000e0000 */
[----:B0-----:R-:W-:-:S13]  /*0090*/  ISETP.NE.OR P0, PT, R2, RZ, !P0 ;  /* 0x000000ff0200720c */ /* 0x001fda0004705670 */
[----:B-12---:R-:W-:Y:S05]  /*00a0*/  @P0 BRA `(.L_x_1) ;  /* 0x0000000000200947 */ /* 0x006fea0003800000 */
[----:B------:R-:W-:Y:S02]  /*00b0*/  ULDC.64 UR4, c[0x0][0x198] ;  /* 0x0000660000047ab9 */ /* 0x000fe40000000a00 */
[----:B------:R-:W-:Y:S02]  /*00c0*/  UIADD3 UR6, UP0, UR4, 0xf0, URZ ;  /* 0x000000f004067890 */ /* 0x000fe4000ff1e03f */
[----:B------:R-:W-:Y:S02]  /*00d0*/  UIADD3 UR4, UP1, UR4, 0x1f0, URZ ;  /* 0x000001f004047890 */ /* 0x000fe4000ff3e03f */
[----:B------:R-:W-:Y:S02]  /*00e0*/  UIADD3.X UR7, URZ, UR5, URZ, UP0, !UPT ;  /* 0x000000053f077290 */ /* 0x000fe400087fe43f */
[----:B------:R-:W-:-:S07]  /*00f0*/  UIADD3.X UR5, URZ, UR5, URZ, UP1, !UPT ;  /* 0x000000053f057290 */ /* 0x000fce0008ffe43f */
[----:B------:R0:W-:Y:S02]  /*0100*/  UTMACCTL.PF [UR6] ;  /* 0x00000000060079b9 */ /* 0x0001e40008040000 */
[----:B------:R0:W-:Y:S02]  /*0110*/  UTMACCTL.PF [UR4] ;  /* 0x00000000040079b9 */ /* 0x0001e40008040000 */
[----:B0-----:R-:W-:Y:S01]  /*0120*/  NOP ;  /* 0x0000000000007918 */ /* 0x001fe20000000000 */
.L_x_1:
[----:B------:R-:W-:Y:S05]  /*0130*/  BSYNC B0 ;  /* 0x0000000000007941 */ /* 0x000fea0003800000 */
.L_x_0:
[----:B------:R-:W0:Y:S02]  /*0140*/  SHFL.IDX PT, R3, R0, RZ, 0x1f ;  /* 0x00001fff00037589 */ /* 0x000e2400000e0000 */
[----:B0-----:R-:W-:-:S13]  /*0150*/  ISETP.NE.AND P0, PT, R3, RZ, PT ;  /* 0x000000ff0300720c */ /* 0x001fda0003f05270 */
[----:B------:R-:W-:Y:S05]  /*0160*/  @P0 BRA `(.L_x_2) ;  /* 0x0000000000500947 */ /* 0x000fea0003800000 */
[----:B------:R-:W0:Y:S01]  /*0170*/  S2UR UR8, SR_CgaCtaId ;  /* 0x00000000000879c3 */ /* 0x000e220000008800 */
[----:B------:R-:W-:Y:S01]  /*0180*/  UMOV UR4, 0x400 ;  /* 0x0000040000047882 */ /* 0x000fe20000000000 */
[----:B------:R-:W-:Y:S01]  /*0190*/  UMOV UR5, 0x1 ;  /* 0x0000000100057882 */ /* 0x000fe20000000000 */
[----:B------:R-:W-:Y:S01]  /*01a0*/  UMOV UR6, 0x80 ;  /* 0x0000008000067882 */ /* 0x000fe20000000000 */
[----:B------:R-:W-:Y:S01]  /*01b0*/  ELECT P0, URZ, PT ;  /* 0x00000000003f782f */ /* 0x000fe20003800000 */
[----:B------:R-:W-:-:S04]  /*01c0*/  UIADD3 UR6, -UR6, 0x100000, URZ ;  /* 0x0010000006067890 */ /* 0x000fc8000fffe13f */
[----:B------:R-:W-:Y:S02]  /*01d0*/  USHF.L.U32 UR7, UR6, 0xb, URZ ;  /* 0x0000000b06077899 */ /* 0x000fe4000800063f */
[----:B------:R-:W-:Y:S02]  /*01e0*/  USHF.L.U32 UR6, UR6, 0x1, URZ ;  /* 0x0000000106067899 */ /* 0x000fe4000800063f */
[----:B0-----:R-:W-:Y:S02]  /*01f0*/  ULEA UR8, UR8, UR4, 0x18 ;  /* 0x0000000408087291 */ /* 0x001fe4000f8ec03f */
[----:B------:R-:W-:-:S04]  /*0200*/  UIADD3 UR4, -UR5, 0x100000, URZ ;  /* 0x0010000005047890 */ /* 0x000fc8000fffe13f */
[----:B------:R-:W-:Y:S02]  /*0210*/  USHF.L.U32 UR5, UR4, 0xb, URZ ;  /* 0x0000000b04057899 */ /* 0x000fe4000800063f */
[----:B------:R-:W-:Y:S01]  /*0220*/  USHF.L.U32 UR4, UR4, 0x1, URZ ;  /* 0x0000000104047899 */ /* 0x000fe2000800063f */
[----:B------:R-:W0:Y:S11]  /*0230*/  FENCE.VIEW.ASYNC.S ;  /* 0x00000000000073c6 */ /* 0x000e360000000000 */
[----:B0-----:R0:W1:Y:S01]  /*0240*/  SYNCS.EXCH.64 URZ, [UR8], UR4 ;  /* 0x00000004083f75b2 */ /* 0x0010620008000100 */
[----:B------:R0:W2:Y:S01]  /*0250*/  SYNCS.EXCH.64 URZ, [UR8+0x18], UR6 ;  /* 0x00001806083f75b2 */ /* 0x0000a20008000100 */
[----:B------:R0:W3:Y:S01]  /*0260*/  SYNCS.EXCH.64 URZ, [UR8+0x8], UR4 ;  /* 0x00000804083f75b2 */ /* 0x0000e20008000100 */
[----:B------:R0:W4:Y:S01]  /*0270*/  SYNCS.EXCH.64 URZ, [UR8+0x20], UR6 ;  /* 0x00002006083f75b2 */ /* 0x0001220008000100 */
[----:B------:R0:W0:Y:S01]  /*0280*/  SYNCS.EXCH.64 URZ, [UR8+0x10], UR4 ;  /* 0x00001004083f75b2 */ /* 0x0000220008000100 */
[----:B------:R0:W0:Y:S01]  /*0290*/  SYNCS.EXCH.64 URZ, [UR8+0x28], UR6 ;  /* 0x00002806083f75b2 */ /* 0x0000220008000100 */
[----:B------:R-:W-:Y:S01]  /*02a0*/  NOP ;  /* 0x0000000000007918 */ /* 0x000fe20000000000 */
.L_x_2:
[----:B------:R-:W5:Y:S01]  /*02b0*/  SHFL.IDX PT, R6, R0, RZ, 0x1f ;  /* 0x00001fff00067589 */ /* 0x000f6200000e0000 */
[----:B------:R-:W-:Y:S01]  /*02c0*/  ELECT P0, URZ, PT ;  /* 0x00000000003f782f */ /* 0x000fe20003800000 */
[----:B------:R-:W-:Y:S01]  /*02d0*/  NOP ;  /* 0x0000000000007918 */ /* 0x000fe20000000000 */
[----:B------:R-:W-:Y:S01]  /*02e0*/  ELECT P1, URZ, PT ;  /* 0x00000000003f782f */ /* 0x000fe20003820000 */
[----:B------:R-:W1:Y:S01]  /*02f0*/  SHFL.IDX PT, R3, R0, RZ, 0x1f ;  /* 0x00001fff00037589 */ /* 0x000e6200000e0000 */
[----:B0-----:R-:W-:Y:S01]  /*0300*/  UMOV UR4, 0x20 ;  /* 0x0000002000047882 */ /* 0x001fe20000000000 */
[----:B------:R-:W-:Y:S01]  /*0310*/  UMOV UR11, 0x80 ;  /* 0x00000080000b7882 */ /* 0x000fe20000000000 */
[----:B------:R-:W-:Y:S01]  /*0320*/  NOP ;  /* 0x0000000000007918 */ /* 0x000fe20000000000 */
[C---:B------:R-:W-:Y:S01]  /*0330*/  VIADD R33, R8.reuse, 0xffffffff ;  /* 0xffffffff08217836 */ /* 0x040fe20000000000 */
[----:B------:R-:W0:Y:S01]  /*0340*/  SHFL.IDX PT, R5, R5, RZ, 0x1f ;  /* 0x00001fff05057589 */ /* 0x000e2200000e0000 */
[----:B------:R-:W-:Y:S01]  /*0350*/  ULDC.64 UR36, c[0x0][0x208] ;  /* 0x0000820000247ab9 */ /* 0x000fe20000000a00 */
[----:B------:R-:W-:-:S02]  /*0360*/  ISETP.NE.AND P2, PT, R8, RZ, PT ;  /* 0x000000ff0800720c */ /* 0x000fc40003f45270 */
[----:B------:R-:W-:Y:S02]  /*0370*/  ISETP.GE.U32.AND P3, PT, R33, 0x2, PT ;  /* 0x000000022100780c */ /* 0x000fe40003f66070 */
[----:B-----5:R-:W-:Y:S02]  /*0380*/  ISETP.NE.OR P0, PT, R6, RZ, !P0 ;  /* 0x000000ff0600720c */ /* 0x020fe40004705670 */
[----:B-1----:R-:W-:Y:S02]  /*0390*/  ISETP.NE.OR P1, PT, R3, RZ, !P1 ;  /* 0x000000ff0300720c */ /* 0x002fe40004f25670 */
[----:B------:R-:W-:-:S04]  /*03a0*/  SHF.R.S32.HI R3, RZ, 0x1f, R2 ;  /* 0x0000001fff037819 */ /* 0x000fc80000011402 */
[----:B------:R-:W-:-:S05]  /*03b0*/  LEA.HI R3, R3, R2, RZ, 0x2 ;  /* 0x0000000203037211 */ /* 0x000fca00078f10ff */
[----:B------:R-:W-:Y:S01]  /*03c0*/  VOTEU.ALL UP0, P0 ;  /* 0x00000000003f7886 */ /* 0x000fe20000000000 */
[----:B------:R-:W-:Y:S01]  /*03d0*/  LOP3.LUT R3, R3, 0xfffffffc, RZ, 0xc0, !PT ;  /* 0xfffffffc03037812 */ /* 0x000fe200078ec0ff */
[----:B------:R-:W-:-:S03]  /*03e0*/  VOTEU.ALL UP1, P1 ;  /* 0x00000000003f7886 */ /* 0x000fc60000820000 */
[----:B------:R-:W1:Y:S01]  /*03f0*/  @!UP0 S2UR UR7, SR_CgaCtaId ;  /* 0x00000000000789c3 */ /* 0x000e620000008800 */
[----:B------:R-:W-:Y:S01]  /*0400*/  @!UP0 UMOV UR6, 0x400 ;  /* 0x0000040000068882 */ /* 0x000fe20000000000 */
[----:B------:R-:W-:-:S04]  /*0410*/  @!UP0 UIADD3 UR4, -UR4, 0x100000, URZ ;  /* 0x0010000004048890 */ /* 0x000fc8000fffe13f */
[----:B------:R-:W-:Y:S02]  /*0420*/  @!UP0 USHF.L.U32 UR5, UR4, 0xb, URZ ;  /* 0x0000000b04058899 */ /* 0x000fe4000800063f */
[----:B------:R-:W-:Y:S01]  /*0430*/  @!UP0 USHF.L.U32 UR4, UR4, 0x1, URZ ;  /* 0x0000000104048899 */ /* 0x000fe2000800063f */
[----:B------:R-:W-:Y:S01]  /*0440*/  IMAD.IADD R0, R2, 0x1, -R3 ;  /* 0x0000000102007824 */ /* 0x000fe200078e0a03 */
[----:B------:R-:W-:Y:S01]  /*0450*/  @!UP1 UMOV UR9, 0x400 ;  /* 0x0000040000099882 */ /* 0x000fe20000000000 */
[----:B------:R-:W-:Y:S01]  /*0460*/  VOTEU.ALL UP2, P1 ;  /* 0x00000000003f7886 */ /* 0x000fe20000840000 */
[----:B------:R-:W-:Y:S01]  /*0470*/  VOTEU.ALL UP3, P1 ;  /* 0x00000000003f7886 */ /* 0x000fe20000860000 */
[----:B------:R-:W-:Y:S01]  /*0480*/  VOTEU.ALL UP4, P1 ;  /* 0x00000000003f7886 */ /* 0x000fe20000880000 */
[----:B------:R-:W5:Y:S01]  /*0490*/  @!UP1 S2UR UR10, SR_CgaCtaId ;  /* 0x00000000000a99c3 */ /* 0x000f620000008800 */
[----:B------:R-:W-:Y:S01]  /*04a0*/  VOTEU.ALL UP5, P1 ;  /* 0x00000000003f7886 */ /* 0x000fe200008a0000 */
[----:B------:R-:W-:-:S04]  /*04b0*/  SHF.R.S32.HI R3, RZ, 0x1f, R4 ;  /* 0x0000001fff037819 */ /* 0x000fc80000011404 */
[----:B------:R-:W-:-:S04]  /*04c0*/  LEA.HI R3, R3, R4, RZ, 0x7 ;  /* 0x0000000403037211 */ /* 0x000fc800078f38ff */
[----:B------:R-:W-:-:S05]  /*04d0*/  LOP3.LUT R3, R3, 0xffffff80, RZ, 0xc0, !PT ;  /* 0xffffff8003037812 */ /* 0x000fca00078ec0ff */
[----:B------:R-:W-:Y:S01]  /*04e0*/  IMAD.IADD R3, R4, 0x1, -R3 ;  /* 0x0000000104037824 */ /* 0x000fe200078e0a03 */
[----:B-1----:R-:W-:Y:S02]  /*04f0*/  @!UP0 ULEA UR8, UR7, UR6, 0x18 ;  /* 0x0000000607088291 */ /* 0x002fe4000f8ec03f */
[----:B------:R-:W-:-:S04]  /*0500*/  @!UP1 UIADD3 UR6, -UR11, 0x100000, URZ ;  /* 0x001000000b069890 */ /* 0x000fc8000fffe13f */
[----:B------:R-:W-:Y:S02]  /*0510*/  @!UP1 USHF.L.U32 UR7, UR6, 0xb, URZ ;  /* 0x0000000b06079899 */ /* 0x000fe4000800063f */
[----:B------:R-:W-:Y:S01]  /*0520*/  @!UP1 USHF.L.U32 UR6, UR6, 0x1, URZ ;  /* 0x0000000106069899 */ /* 0x000fe2000800063f */
[----:B------:R-:W-:Y:S01]  /*0530*/  VOTEU.ALL UP0, P0 ;  /* 0x00000000003f7886 */ /* 0x000fe20000000000 */
[----:B-----5:R-:W-:Y:S01]  /*0540*/  @!UP1 ULEA UR9, UR10, UR9, 0x18 ;  /* 0x000000090a099291 */ /* 0x020fe2000f8ec03f */
[----:B------:R-:W-:Y:S02]  /*0550*/  VOTEU.ALL UP1, P0 ;  /* 0x00000000003f7886 */ /* 0x000fe40000020000 */
[----:B------:R-:W-:Y:S01]  /*0560*/  ULDC.64 UR10, c[0x0][0x598] ;  /* 0x00016600000a7ab9 */ /* 0x000fe20000000a00 */
[----:B------:R-:W-:Y:S01]  /*0570*/  ISETP.NE.AND P0, PT, R0, 0x3, PT ;  /* 0x000000030000780c */ /* 0x000fe20003f05270 */
[----:B------:R-:W1:Y:S02]  /*0580*/  FENCE.VIEW.ASYNC.S ;  /* 0x00000000000073c6 */ /* 0x000e640000000000 */
[----:B-1----:R1:W2:Y:S01]  /*0590*/  @!UP0 SYNCS.EXCH.64 URZ, [UR8+0x60], UR4 ;  /* 0x00006004083f85b2 */ /* 0x0022a20008000100 */
[----:B------:R-:W-:-:S02]  /*05a0*/  ISETP.NE.U32.AND P1, PT, RZ, UR10, PT ;  /* 0x0000000aff007c0c */ /* 0x000fc4000bf25070 */
[----:B------:R-:W-:Y:S02]  /*05b0*/  ISETP.EQ.OR P0, PT, R0, RZ, !P0 ;  /* 0x000000ff0000720c */ /* 0x000fe40004702670 */
[----:B------:R-:W-:Y:S02]  /*05c0*/  ISETP.NE.AND.EX P1, PT, RZ, UR11, PT, P1 ;  /* 0x0000000bff007c0c */ /* 0x000fe4000bf25310 */
[----:B------:R-:W-:-:S04]  /*05d0*/  ISETP.EQ.AND P0, PT, R8, RZ, P0 ;  /* 0x000000ff0800720c */ /* 0x000fc80000702270 */
[----:B------:R-:W-:-:S04]  /*05e0*/  SEL R16, RZ, 0x1, !P0 ;  /* 0x00000001ff107807 */ /* 0x000fc80004000000 */
[----:B------:R-:W-:Y:S01]  /*05f0*/  SEL R16, R16, 0x2, P3 ;  /* 0x0000000210107807 */ /* 0x000fe20001800000 */
[----:B------:R1:W2:Y:S01]  /*0600*/  @!UP1 SYNCS.EXCH.64 URZ, [UR8+0x68], UR4 ;  /* 0x00006804083f95b2 */ /* 0x0002a20008000100 */
[----:B------:R-:W-:Y:S01]  /*0610*/  NOP ;  /* 0x0000000000007918 */ /* 0x000fe20000000000 */
[----:B------:R1:W2:Y:S01]  /*0620*/  @!UP2 SYNCS.EXCH.64 URZ, [UR9+0x40], UR6 ;  /* 0x00004006093fa5b2 */ /* 0x0002a20008000100 */
[----:B------:R1:W2:Y:S01]  /*0630*/  @!UP3 SYNCS.EXCH.64 URZ, [UR9+0x48], UR6 ;  /* 0x00004806093fb5b2 */ /* 0x0002a20008000100 */
[----:B------:R1:W2:Y:S01]  /*0640*/  @!UP4 SYNCS.EXCH.64 URZ, [UR9+0x50], UR6 ;  /* 0x00005006093fc5b2 */ /* 0x0002a20008000100 */
[----:B------:R1:W2:Y:S01]  /*0650*/  @!UP5 SYNCS.EXCH.64 URZ, [UR9+0x58], UR6 ;  /* 0x00005806093fd5b2 */ /* 0x0002a20008000100 */
[----:B------:R-:W-:Y:S01]  /*0660*/  NOP ;  /* 0x0000000000007918 */ /* 0x000fe20000000000 */
[----:B--234-:R-:W-:Y:S06]  /*0670*/  BAR.SYNC.DEFER_BLOCKING 0x0 ;  /* 0x0000000000007b1d */ /* 0x01cfec0000010000 */
[----:B01----:R-:W-:Y:S05]  /*0680*/  @!P1 BRA `(.L_x_3) ;  /* 0x00000000001c9947 */ /* 0x003fea0003800000 */
[----:B------:R-:W0:Y:S02]  /*0690*/  LDC.64 R6, c[0x0][0x598] ;  /* 0x00016600ff067b82 */ /* 0x000e240000000a00 */
[----:B0-----:R-:W2:Y:S02]  /*06a0*/  LDG.E.64 R6, desc[UR36][R6.64] ;  /* 0x0000002406067981 */ /* 0x001ea4000c1e1b00 */
[----:B--2---:R-:W-:-:S04]  /*06b0*/  ISETP.NE.U32.AND P0, PT, R6, RZ, PT ;  /* 0x000000ff0600720c */ /* 0x004fc80003f05070 */
[----:B------:R-:W-:-:S13]  /*06c0*/  ISETP.NE.AND.EX P0, PT, R7, RZ, PT, P0 ;  /* 0x000000ff0700720c */ /* 0x000fda0003f05300 */
[----:B------:R-:W-:Y:S05]  /*06d0*/  @!P0 BRA `(.L_x_3) ;  /* 0x0000000000088947 */ /* 0x000fea0003800000 */
[----:B------:R1:W5:Y:S01]  /*06e0*/  LD.E R153, desc[UR36][R6.64] ;  /* 0x0000002406997980 */ /* 0x000362000c101900 */
[----:B------:R-:W-:Y:S05]  /*06f0*/  BRA `(.L_x_4) ;  /* 0x0000000000247947 */ /* 0x000fea0003800000 */
.L_x_3:
[----:B------:R-:W-:Y:S02]  /*0700*/  ULDC.64 UR4, c[0x0][0x588] ;  /* 0x0001620000047ab9 */ /* 0x000fe40000000a00 */
[----:B------:R-:W-:-:S04]  /*0710*/  ISETP.NE.U32.AND P0, PT, RZ, UR4, PT ;  /* 0x00000004ff007c0c */ /* 0x000fc8000bf05070 */
[----:B------:R-:W-:-:S13]  /*0720*/  ISETP.NE.AND.EX P0, PT, RZ, UR5, PT, P0 ;  /* 0x00000005ff007c0c */ /* 0x000fda000bf05300 */
[----:B------:R-:W-:Y:S05]  /*0730*/  @!P0 BRA `(.L_x_5) ;  /* 0x00000000000c8947 */ /* 0x000fea0003800000 */
[----:B------:R-:W0:Y:S02]  /*0740*/  LDC.64 R6, c[0x0][0x588] ;  /* 0x00016200ff067b82 */ /* 0x000e240000000a00 */
[----:B0-----:R0:W5:Y:S01]  /*0750*/  LDG.E R153, desc[UR36][R6.64] ;  /* 0x0000002406997981 */ /* 0x001162000c1e1900 */
[----:B------:R-:W-:Y:S05]  /*0760*/  BRA `(.L_x_4) ;  /* 0x0000000000087947 */ /* 0x000fea0003800000 */
.L_x_5:
[----:B------:R-:W-:Y:S02]  /*0770*/  ULDC UR4, c[0x0][0x580] ;  /* 0x0001600000047ab9 */ /* 0x000fe40000000800 */
[----:B------:R-:W-:-:S07]  /*0780*/  IMAD.U32 R153, RZ, RZ, UR4 ;  /* 0x00000004ff997e24 */ /* 0x000fce000f8e00ff */
.L_x_4:
[----:B------:R-:W-:Y:S02]  /*0790*/  ULDC.64 UR4, c[0x0][0x5a0] ;  /* 0x0001680000047ab9 */ /* 0x000fe40000000a00 */
[----:B------:R-:W-:-:S04]  /*07a0*/  ISETP.NE.U32.AND P0, PT, RZ, UR4, PT ;  /* 0x00000004ff007c0c */ /* 0x000fc8000bf05070 */
[----:B------:R-:W-:-:S13]  /*07b0*/  ISETP.NE.AND.EX P0, PT, RZ, UR5, PT, P0 ;  /* 0x00000005ff007c0c */ /* 0x000fda000bf05300 */
[----:B------:R-:W-:Y:S05]  /*07c0*/  @!P0 BRA `(.L_x_6) ;  /* 0x00000000001c8947 */ /* 0x000fea0003800000 */
[----:B01----:R-:W0:Y:S02]  /*07d0*/  LDC.64 R6, c[0x0][0x5a0] ;  /* 0x00016800ff067b82 */ /* 0x003e240000000a00 */
[----:B0-----:R-:W2:Y:S02]  /*07e0*/  LDG.E.64 R6, desc[UR36][R6.64] ;  /* 0x0000002406067981 */ /* 0x001ea4000c1e1b00 */
[----:B--2---:R-:W-:-:S04]  /*07f0*/  ISETP.NE.U32.AND P0, PT, R6, RZ, PT ;  /* 0x000000ff0600720c */ /* 0x004fc80003f05070 */
[----:B------:R-:W-:-:S13]  /*0800*/  ISETP.NE.AND.EX P0, PT, R7, RZ, PT, P0 ;  /* 0x000000ff0700720c */ /* 0x000fda0003f05300 */
[----:B------:R-:W-:Y:S05]  /*0810*/  @!P0 BRA `(.L_x_6) ;  /* 0x0000000000088947 */ /* 0x000fea0003800000 */
[----:B------:R3:W5:Y:S01]  /*0820*/  LD.E R152, desc[UR36][R6.64] ;  /* 0x0000002406987980 */ /* 0x000762000c101900 */
[----:B------:R-:W-:Y:S05]  /*0830*/  BRA `(.L_x_7) ;  /* 0x0000000000247947 */ /* 0x000fea0003800000 */
.L_x_6:
[----:B------:R-:W-:Y:S02]  /*0840*/  ULDC.64 UR4, c[0x0][0x590] ;  /* 0x0001640000047ab9 */ /* 0x000fe40000000a00 */
[----:B------:R-:W-:-:S04]  /*0850*/  ISETP.NE.U32.AND P0, PT, RZ, UR4, PT ;  /* 0x00000004ff007c0c */ /* 0x000fc8000bf05070 */
[----:B------:R-:W-:-:S13]  /*0860*/  ISETP.NE.AND.EX P0, PT, RZ, UR5, PT, P0 ;  /* 0x00000005ff007c0c */ /* 0x000fda000bf05300 */
[----:B------:R-:W-:Y:S05]  /*0870*/  @!P0 BRA `(.L_x_8) ;  /* 0x00000000000c8947 */ /* 0x000fea0003800000 */
[----:B01----:R-:W0:Y:S02]  /*0880*/  LDC.64 R6, c[0x0][0x590] ;  /* 0x00016400ff067b82 */ /* 0x003e240000000a00 */
[----:B0-----:R2:W5:Y:S01]  /*0890*/  LDG.E R152, desc[UR36][R6.64] ;  /* 0x0000002406987981 */ /* 0x001562000c1e1900 */
[----:B------:R-:W-:Y:S05]  /*08a0*/  BRA `(.L_x_7) ;  /* 0x0000000000087947 */ /* 0x000fea0003800000 */
.L_x_8:
[----:B------:R-:W-:Y:S02]  /*08b0*/  ULDC UR4, c[0x0][0x584] ;  /* 0x0001610000047ab9 */ /* 0x000fe40000000800 */
[----:B------:R-:W-:-:S07]  /*08c0*/  IMAD.U32 R152, RZ, RZ, UR4 ;  /* 0x00000004ff987e24 */ /* 0x000fce000f8e00ff */
.L_x_7:
[----:B------:R-:W4:Y:S01]  /*08d0*/  LDC R2, c[0x0][0x65c] ;  /* 0x00019700ff027b82 */ /* 0x000f220000000800 */
[----:B------:R-:W4:Y:S01]  /*08e0*/  S2R R14, SR_CTAID.Y ;  /* 0x00000000000e7919 */ /* 0x000f220000002600 */
[----:B------:R-:W-:Y:S01]  /*08f0*/  ULDC UR6, c[0x0][0x28c] ;  /* 0x0000a30000067ab9 */ /* 0x000fe20000000800 */
[----:B------:R-:W-:Y:S01]  /*0900*/  ISETP.NE.AND P0, PT, R8, 0x2, PT ;  /* 0x000000020800780c */ /* 0x000fe20003f05270 */
[----:B------:R-:W-:Y:S01]  /*0910*/  UIADD3 UR6, UR6, 0x3f, URZ ;  /* 0x0000003f06067890 */ /* 0x000fe2000fffe03f */
[----:B0123--:R-:W0:Y:S01]  /*0920*/  S2R R6, SR_CTAID.X ;  /* 0x0000000000067919 */ /* 0x00fe220000002500 */
[----:B------:R-:W-:Y:S01]  /*0930*/  IMAD.MOV.U32 R7, RZ, RZ, RZ ;  /* 0x000000ffff077224 */ /* 0x000fe200078e00ff */
[----:B------:R-:W-:Y:S01]  /*0940*/  UMOV UR38, URZ ;  /* 0x0000003f00267c82 */ /* 0x000fe20008000000 */
[----:B------:R-:W-:Y:S01]  /*0950*/  USHF.R.S32.HI UR7, URZ, 0x1f, UR6 ;  /* 0x0000001f3f077899 */ /* 0x000fe20008011406 */
[----:B------:R-:W-:Y:S01]  /*0960*/  UMOV UR39, URZ ;  /* 0x0000003f00277c82 */ /* 0x000fe20008000000 */
[----:B------:R-:W-:-:S02]  /*0970*/  ULDC.64 UR8, c[0x0][0x650] ;  /* 0x0001940000087ab9 */ /* 0x000fc40000000a00 */
[----:B------:R-:W-:-:S04]  /*0980*/  ULEA.HI UR7, UR7, UR6, URZ, 0x6 ;  /* 0x0000000607077291 */ /* 0x000fc8000f8f303f */
[----:B------:R-:W-:Y:S01]  /*0990*/  USHF.R.S32.HI UR40, URZ, 0x6, UR7 ;  /* 0x000000063f287899 */ /* 0x000fe20008011407 */
[----:B----4-:R-:W-:-:S13]  /*09a0*/  ISETP.NE.AND P1, PT, R2, 0x1, PT ;  /* 0x000000010200780c */ /* 0x010fda0003f25270 */
[----:B------:R-:W0:Y:S01]  /*09b0*/  @P1 LDC R19, c[0x0][0x10] ;  /* 0x00000400ff131b82 */ /* 0x000e220000000800 */
[----:B------:R-:W-:Y:S02]  /*09c0*/  @P1 IMAD.MOV.U32 R8, RZ, RZ, R14 ;  /* 0x000000ffff081224 */ /* 0x000fe400078e000e */
[----:B------:R-:W-:Y:S02]  /*09d0*/  @P1 IMAD.MOV.U32 R9, RZ, RZ, RZ ;  /* 0x000000ffff091224 */ /* 0x000fe400078e00ff */
[----:B------:R-:W-:-:S03]  /*09e0*/  @P1 IMAD.MOV.U32 R17, RZ, RZ, RZ ;  /* 0x000000ffff111224 */ /* 0x000fc600078e00ff */
[----:B------:R-:W1:Y:S01]  /*09f0*/  @!P1 LDC R11, c[0x0][0xc] ;  /* 0x00000300ff0b9b82 */ /* 0x000e620000000800 */
[----:B------:R-:W-:Y:S01]  /*0a00*/  ULDC UR4, c[0x0][0xc] ;  /* 0x0000030000047ab9 */ /* 0x000fe20000000800 */
[----:B------:R-:W-:Y:S02]  /*0a10*/  ULDC UR5, c[0x0][0x10] ;  /* 0x0000040000057ab9 */ /* 0x000fe40000000800 */
[----:B------:R-:W-:-:S04]  /*0a20*/  UIMAD.WIDE.U32 UR4, UR4, UR5, URZ ;  /* 0x00000005040472a5 */ /* 0x000fc8000f8e003f */
[----:B------:R-:W2:Y:S01]  /*0a30*/  LDC R2, c[0x0][0x14] ;  /* 0x00000500ff027b82 */ /* 0x000ea20000000800 */
[----:B0-----:R-:W-:-:S04]  /*0a40*/  @P1 IMAD.WIDE.U32 R18, R6, R19, R8 ;  /* 0x0000001306121225 */ /* 0x001fc800078e0008 */
[----:B------:R-:W-:Y:S02]  /*0a50*/  @P1 IMAD.IADD R17, R19, 0x1, R17 ;  /* 0x0000000113111824 */ /* 0x000fe400078e0211 */
[----:B-1----:R-:W-:-:S04]  /*0a60*/  @!P1 IMAD.WIDE.U32 R8, R11, R14, R6 ;  /* 0x0000000e0b089225 */ /* 0x002fc800078e0006 */
[----:B------:R-:W-:Y:S02]  /*0a70*/  @!P1 IMAD.MOV.U32 R18, RZ, RZ, R8 ;  /* 0x000000ffff129224 */ /* 0x000fe400078e0008 */
[----:B------:R-:W-:Y:S02]  /*0a80*/  @!P1 IMAD.MOV.U32 R17, RZ, RZ, R9 ;  /* 0x000000ffff119224 */ /* 0x000fe400078e0009 */
[----:B--2---:R-:W-:-:S04]  /*0a90*/  IMAD.WIDE.U32 R12, R2, UR4, RZ ;  /* 0x00000004020c7c25 */ /* 0x004fc8000f8e00ff */
[----:B------:R-:W-:Y:S01]  /*0aa0*/  IMAD R23, R2, UR5, RZ ;  /* 0x0000000502177c24 */ /* 0x000fe2000f8e02ff */
[----:B------:R0:W-:Y:S03]  /*0ab0*/  STL.64 [R1], R12 ;  /* 0x0000000c01007387 */ /* 0x0001e60000100a00 */
[----:B------:R-:W-:Y:S01]  /*0ac0*/  IMAD.IADD R23, R13, 0x1, R23 ;  /* 0x000000010d177824 */ /* 0x000fe200078e0217 */
[----:B------:R-:W-:Y:S06]  /*0ad0*/  @P0 BRA `(.L_x_9) ;  /* 0x0000000000200947 */ /* 0x000fec0003800000 */
[----:B------:R-:W-:Y:S01]  /*0ae0*/  UISETP.GE.U32.AND UP0, UPT, UR40, 0x3, UPT ;  /* 0x000000032800788c */ /* 0x000fe2000bf06070 */
[----:B------:R-:W-:Y:S01]  /*0af0*/  IADD3 R18, P0, R18, R12, RZ ;  /* 0x0000000c12127210 */ /* 0x000fe20007f1e0ff */
[----:B------:R-:W-:Y:S01]  /*0b00*/  UIMAD.WIDE.U32 UR4, UR40, -0x55555555, URZ ;  /* 0xaaaaaaab280478a5 */ /* 0x000fe2000f8e003f */
[----:B------:R-:W-:-:S03]  /*0b10*/  UMOV UR39, URZ ;  /* 0x0000003f00277c82 */ /* 0x000fc60008000000 */
[----:B------:R-:W-:Y:S01]  /*0b20*/  USHF.R.U32.HI UR4, URZ, 0x1, UR5 ;  /* 0x000000013f047899 */ /* 0x000fe20008011605 */
[----:B------:R-:W-:-:S03]  /*0b30*/  IMAD.X R17, R23, 0x1, R17, P0 ;  /* 0x0000000117117824 */ /* 0x000fc600000e0611 */
[----:B------:R-:W-:Y:S02]  /*0b40*/  UIMAD UR38, UR4, -0x3, UR40 ;  /* 0xfffffffd042678a4 */ /* 0x000fe4000f8e0228 */
[----:B------:R-:W-:-:S12]  /*0b50*/  @UP0 ULOP3.LUT UR39, UR4, 0x1, URZ, 0xc0, !UPT ;  /* 0x0000000104270892 */ /* 0x000fd8000f8ec03f */
.L_x_9:
[----:B------:R-:W-:Y:S01]  /*0b60*/  ISETP.GE.U32.AND P0, PT, R18, UR8, PT ;  /* 0x0000000812007c0c */ /* 0x000fe2000bf06070 */
[----:B------:R-:W-:Y:S01]  /*0b70*/  IMAD.MOV.U32 R19, RZ, RZ, -0x1 ;  /* 0xffffffffff137424 */ /* 0x000fe200078e00ff */
[----:B------:R-:W-:Y:S01]  /*0b80*/  PRMT R8, RZ, 0x7610, R8 ;  /* 0x00007610ff087816 */ /* 0x000fe20000000008 */
[----:B------:R-:W-:Y:S01]  /*0b90*/  IMAD.MOV.U32 R22, RZ, RZ, -0x1 ;  /* 0xffffffffff167424 */ /* 0x000fe200078e00ff */
[----:B------:R-:W-:Y:S01]  /*0ba0*/  ISETP.GE.U32.AND.EX P0, PT, R17, UR9, PT, P0 ;  /* 0x0000000911007c0c */ /* 0x000fe2000bf06100 */
[----:B------:R-:W-:-:S12]  /*0bb0*/  IMAD.MOV.U32 R2, RZ, RZ, -0x1 ;  /* 0xffffffffff027424 */ /* 0x000fd800078e00ff */
[----:B------:R-:W-:Y:S05]  /*0bc0*/  @P0 BRA `(.L_x_10) ;  /* 0x00000004005c0947 */ /* 0x000fea0003800000 */
[----:B------:R-:W1:Y:S01]  /*0bd0*/  LDC.64 R20, c[0x0][0x628] ;  /* 0x00018a00ff147b82 */ /* 0x000e620000000a00 */
[----:B------:R-:W-:Y:S02]  /*0be0*/  IMAD.MOV.U32 R8, RZ, RZ, R18 ;  /* 0x000000ffff087224 */ /* 0x000fe400078e0012 */
[----:B------:R-:W-:-:S05]  /*0bf0*/  IMAD.MOV.U32 R9, RZ, RZ, R17 ;  /* 0x000000ffff097224 */ /* 0x000fca00078e0011 */
[----:B------:R-:W2:Y:S08]  /*0c00*/  LDC R2, c[0x0][0x630] ;  /* 0x00018c00ff027b82 */ /* 0x000eb00000000800 */
[----:B------:R-:W3:Y:S01]  /*0c10*/  LDC.64 R24, c[0x0][0x620] ;  /* 0x00018800ff187b82 */ /* 0x000ee20000000a00 */
[----:B-1----:R-:W-:-:S04]  /*0c20*/  ISETP.NE.U32.AND P0, PT, R20, RZ, PT ;  /* 0x000000ff1400720c */ /* 0x002fc80003f05070 */
[----:B------:R-:W-:-:S13]  /*0c30*/  ISETP.NE.AND.EX P0, PT, R21, RZ, PT, P0 ;  /* 0x000000ff1500720c */ /* 0x000fda0003f05300 */
[----:B--23--:R-:W-:Y:S05]  /*0c40*/  @!P0 BRA `(.L_x_11) ;  /* 0x0000000000288947 */ /* 0x00cfea0003800000 */
[----:B0-----:R-:W0:Y:S02]  /*0c50*/  LDC R13, c[0x0][0x634] ;  /* 0x00018d00ff0d7b82 */ /* 0x001e240000000800 */
[----:B0-----:R-:W-:-:S05]  /*0c60*/  IADD3 R13, P0, R18, R13, RZ ;  /* 0x0000000d120d7210 */ /* 0x001fca0007f1e0ff */
[----:B------:R-:W-:-:S04]  /*0c70*/  IMAD.X R15, RZ, RZ, R17, P0 ;  /* 0x000000ffff0f7224 */ /* 0x000fc800000e0611 */
[----:B------:R-:W-:-:S04]  /*0c80*/  IMAD.WIDE.U32 R8, R15, R20, RZ ;  /* 0x000000140f087225 */ /* 0x000fc800078e00ff */
[----:B------:R-:W-:-:S04]  /*0c90*/  IMAD.WIDE.U32 R10, P0, R13, R21, R8 ;  /* 0x000000150d0a7225 */ /* 0x000fc80007800008 */
[----:B------:R-:W-:-:S04]  /*0ca0*/  IMAD.WIDE.U32 R8, R13, R20, RZ ;  /* 0x000000140d087225 */ /* 0x000fc800078e00ff */
[----:B------:R-:W-:Y:S01]  /*0cb0*/  IMAD.X R13, RZ, RZ, RZ, P0 ;  /* 0x000000ffff0d7224 */ /* 0x000fe200000e06ff */
[----:B------:R-:W-:Y:S01]  /*0cc0*/  IADD3 RZ, P0, R9, R10, RZ ;  /* 0x0000000a09ff7210 */ /* 0x000fe20007f1e0ff */
[----:B------:R-:W-:-:S04]  /*0cd0*/  IMAD.MOV.U32 R12, RZ, RZ, R11 ;  /* 0x000000ffff0c7224 */ /* 0x000fc800078e000b */
[----:B------:R-:W-:-:S08]  /*0ce0*/  IMAD.WIDE.U32.X R8, R15, R21, R12, P0 ;  /* 0x000000150f087225 */ /* 0x000fd000000e040c */
.L_x_11:
[-CC-:B------:R-:W-:Y:S01]  /*0cf0*/  SHF.R.U64 R31, R8, R2.reuse, R9.reuse ;  /* 0x00000002081f7219 */ /* 0x180fe20000001209 */
[----:B0-----:R-:W0:Y:S01]  /*0d00*/  LDC R12, c[0x0][0x618] ;  /* 0x00018600ff0c7b82 */ /* 0x001e220000000800 */
[----:B------:R-:W-:Y:S01]  /*0d10*/  SHF.R.U32.HI R7, RZ, R2, R9 ;  /* 0x00000002ff077219 */ /* 0x000fe20000011609 */
[----:B------:R-:W-:Y:S01]  /*0d20*/  ULDC UR4, c[0x0][0x150] ;  /* 0x0000540000047ab9 */ /* 0x000fe20000000800 */
[----:B------:R-:W-:Y:S01]  /*0d30*/  IADD3 R11, P0, RZ, -R31, RZ ;  /* 0x8000001fff0b7210 */ /* 0x000fe20007f1e0ff */
[----:B------:R-:W-:Y:S01]  /*0d40*/  IMAD.MOV.U32 R19, RZ, RZ, R17 ;  /* 0x000000ffff137224 */ /* 0x000fe200078e0011 */
[----:B------:R-:W-:-:S03]  /*0d50*/  I2FP.F32.U32 R2, R6 ;  /* 0x0000000600027245 */ /* 0x000fc60000201000 */
[----:B------:R-:W1:Y:S01]  /*0d60*/  LDC.64 R26, c[0x0][0x640] ;  /* 0x00019000ff1a7b82 */ /* 0x000e620000000a00 */
[----:B------:R-:W-:Y:S02]  /*0d70*/  IMAD.X R13, RZ, RZ, ~R7, P0 ;  /* 0x000000ffff0d7224 */ /* 0x000fe400000e0e07 */
[----:B------:R-:W-:Y:S01]  /*0d80*/  FMUL R2, R2, UR4 ;  /* 0x0000000402027c20 */ /* 0x000fe20008400000 */
[----:B------:R-:W-:Y:S01]  /*0d90*/  IMAD.WIDE.U32 R8, R11, R24, R18 ;  /* 0x000000180b087225 */ /* 0x000fe200078e0012 */
[----:B------:R-:W-:-:S03]  /*0da0*/  ULDC UR4, c[0x0][0x154] ;  /* 0x0000550000047ab9 */ /* 0x000fc60000000800 */
[----:B------:R-:W-:Y:S01]  /*0db0*/  IMAD R10, R13, R24, RZ ;  /* 0x000000180d0a7224 */ /* 0x000fe200078e02ff */
[----:B------:R-:W2:Y:S01]  /*0dc0*/  LDC R7, c[0x0][0x144] ;  /* 0x00005100ff077b82 */ /* 0x000ea20000000800 */
[----:B------:R-:W3:Y:S02]  /*0dd0*/  F2I.U32.TRUNC.NTZ R2, R2 ;  /* 0x0000000200027305 */ /* 0x000ee4000020f000 */
[----:B------:R-:W-:-:S04]  /*0de0*/  IMAD R11, R11, R25, R10 ;  /* 0x000000190b0b7224 */ /* 0x000fc800078e020a */
[----:B------:R-:W-:Y:S01]  /*0df0*/  IMAD.IADD R9, R9, 0x1, R11 ;  /* 0x0000000109097824 */ /* 0x000fe200078e020b */
[----:B------:R-:W4:Y:S01]  /*0e00*/  LDC R22, c[0x0][0x608] ;  /* 0x00018200ff167b82 */ /* 0x000f220000000800 */
[----:B------:R-:W-:-:S03]  /*0e10*/  IMAD.MOV.U32 R11, RZ, RZ, -0x1 ;  /* 0xffffffffff0b7424 */ /* 0x000fc600078e00ff */
[--C-:B0-----:R-:W-:Y:S02]  /*0e20*/  SHF.R.U64 R20, R8, R12, R9.reuse ;  /* 0x0000000c08147219 */ /* 0x101fe40000001209 */
[----:B------:R-:W-:Y:S02]  /*0e30*/  I2FP.F32.U32 R8, R14 ;  /* 0x0000000e00087245 */ /* 0x000fe40000201000 */
[----:B------:R-:W0:Y:S01]  /*0e40*/  LDC R24, c[0x0][0x658] ;  /* 0x00019600ff187b82 */ /* 0x000e220000000800 */
[----:B-1----:R-:W-:Y:S01]  /*0e50*/  ISETP.NE.U32.AND P0, PT, R26, RZ, PT ;  /* 0x000000ff1a00720c */ /* 0x002fe20003f05070 */
[----:B---3--:R-:W-:Y:S02]  /*0e60*/  IMAD.MOV R10, RZ, RZ, -R2 ;  /* 0x000000ffff0a7224 */ /* 0x008fe400078e0a02 */
[----:B------:R-:W-:Y:S01]  /*0e70*/  FMUL R8, R8, UR4 ;  /* 0x0000000408087c20 */ /* 0x000fe20008400000 */
[----:B------:R-:W-:Y:S02]  /*0e80*/  SHF.R.U32.HI R9, RZ, R12, R9 ;  /* 0x0000000cff097219 */ /* 0x000fe40000011609 */
[----:B------:R-:W-:Y:S01]  /*0e90*/  ISETP.NE.AND.EX P0, PT, R27, RZ, PT, P0 ;  /* 0x000000ff1b00720c */ /* 0x000fe20003f05300 */
[----:B------:R1:W3:Y:S01]  /*0ea0*/  F2I.U32.TRUNC.NTZ R15, R8 ;  /* 0x00000008000f7305 */ /* 0x0002e2000020f000 */
[----:B------:R-:W1:Y:S01]  /*0eb0*/  LDC R19, c[0x0][0x148] ;  /* 0x00005200ff137b82 */ /* 0x000e620000000800 */
[----:B--2---:R-:W-:-:S07]  /*0ec0*/  IMAD R2, R7, R10, R6 ;  /* 0x0000000a07027224 */ /* 0x004fce00078e0206 */
[----:B------:R-:W2:Y:S01]  /*0ed0*/  LDC R25, c[0x0][0x600] ;  /* 0x00018000ff197b82 */ /* 0x000ea20000000800 */
[-CC-:B----4-:R-:W-:Y:S02]  /*0ee0*/  SHF.R.U64 R32, R20, R22.reuse, R9.reuse ;  /* 0x0000001614207219 */ /* 0x190fe40000001209 */
[----:B------:R-:W-:Y:S01]  /*0ef0*/  SHF.R.U32.HI R7, RZ, R22, R9 ;  /* 0x00000016ff077219 */ /* 0x000fe20000011609 */
[----:B------:R-:W-:-:S04]  /*0f00*/  IMAD.MOV.U32 R9, RZ, RZ, 0x1 ;  /* 0x00000001ff097424 */ /* 0x000fc800078e00ff */
[----:B------:R-:W4:Y:S01]  /*0f10*/  LDC R28, c[0x0][0x648] ;  /* 0x00019200ff1c7b82 */ /* 0x000f220000000800 */
[-C--:B0-----:R-:W-:Y:S02]  /*0f20*/  SHF.L.U32 R6, R11, R24.reuse, RZ ;  /* 0x000000180b067219 */ /* 0x081fe400000006ff */
[--C-:B------:R-:W-:Y:S02]  /*0f30*/  SHF.R.U64 R22, R32, R24, R7.reuse ;  /* 0x0000001820167219 */ /* 0x100fe40000001207 */
[----:B------:R-:W-:Y:S02]  /*0f40*/  LOP3.LUT R13, RZ, R6, RZ, 0x33, !PT ;  /* 0x00000006ff0d7212 */ /* 0x000fe400078e33ff */
[-C--:B------:R-:W-:Y:S01]  /*0f50*/  SHF.R.U32.HI R7, RZ, R24.reuse, R7 ;  /* 0x00000018ff077219 */ /* 0x080fe20000011607 */
[----:B------:R-:W0:Y:S01]  /*0f60*/  LDC R29, c[0x0][0x638] ;  /* 0x00018e00ff1d7b82 */ /* 0x000e220000000800 */
[----:B------:R-:W-:Y:S01]  /*0f70*/  SHF.L.U32 R12, R9, R24, RZ ;  /* 0x00000018090c7219 */ /* 0x000fe200000006ff */
[----:B------:R-:W-:-:S06]  /*0f80*/  IMAD.MOV.U32 R6, RZ, RZ, R22 ;  /* 0x000000ffff067224 */ /* 0x000fcc00078e0016 */
[----:B------:R-:W0:Y:S01]  /*0f90*/  LDC R30, c[0x0][0x610] ;  /* 0x00018400ff1e7b82 */ /* 0x000e220000000800 */
[----:B-1-3--:R-:W-:Y:S05]  /*0fa0*/  @!P0 BRA `(.L_x_12) ;  /* 0x0000000000288947 */ /* 0x00afea0003800000 */
[----:B------:R-:W1:Y:S02]  /*0fb0*/  LDC R11, c[0x0][0x64c] ;  /* 0x00019300ff0b7b82 */ /* 0x000e640000000800 */
[----:B-1----:R-:W-:-:S05]  /*0fc0*/  IADD3 R11, P0, R22, R11, RZ ;  /* 0x0000000b160b7210 */ /* 0x002fca0007f1e0ff */
        /* <DEDUP_REMOVED lines=8> */
.L_x_12:
[----:B----4-:R-:W-:Y:S01]  /*1050*/  SHF.R.U64 R6, R6, R28, R7 ;  /* 0x0000001c06067219 */ /* 0x010fe20000001207 */
[----:B--2---:R-:W-:Y:S01]  /*1060*/  VIADD R7, R25, 0xffffffff ;  /* 0xffffffff19077836 */ /* 0x004fe20000000000 */
[----:B------:R-:W-:Y:S01]  /*1070*/  LOP3.LUT R13, R32, R13, RZ, 0xc0, !PT ;  /* 0x0000000d200d7212 */ /* 0x000fe200078ec0ff */
[----:B------:R-:W-:Y:S02]  /*1080*/  IMAD.MOV R15, RZ, RZ, -R15 ;  /* 0x000000ffff0f7224 */ /* 0x000fe400078e0a0f */
[----:B------:R-:W-:Y:S01]  /*1090*/  IMAD.MOV R8, RZ, RZ, -R6 ;  /* 0x000000ffff087224 */ /* 0x000fe200078e0a06 */
[----:B------:R-:W-:Y:S01]  /*10a0*/  LOP3.LUT R7, R20, R7, RZ, 0xc0, !PT ;  /* 0x0000000714077212 */ /* 0x000fe200078ec0ff */
[----:B------:R-:W-:Y:S02]  /*10b0*/  IMAD R13, R12, R6, R13 ;  /* 0x000000060c0d7224 */ /* 0x000fe400078e020d */
[----:B------:R-:W-:Y:S02]  /*10c0*/  @P1 IMAD R2, R19, R15, R14 ;  /* 0x0000000f13021224 */ /* 0x000fe400078e020e */
[----:B0-----:R-:W-:-:S02]  /*10d0*/  IMAD R6, R8, R29, R22 ;  /* 0x0000001d08067224 */ /* 0x001fc400078e0216 */
[----:B------:R-:W-:Y:S02]  /*10e0*/  IMAD R2, R13, R30, R2 ;  /* 0x0000001e0d027224 */ /* 0x000fe400078e0202 */
[----:B------:R-:W-:Y:S02]  /*10f0*/  IMAD R19, R6, R25, R7 ;  /* 0x0000001906137224 */ /* 0x000fe400078e0207 */
[----:B------:R-:W-:-:S03]  /*1100*/  IMAD.MOV.U32 R8, RZ, RZ, 0x1 ;  /* 0x00000001ff087424 */ /* 0x000fc600078e00ff */
[----:B------:R-:W-:Y:S02]  /*1110*/  SEL R22, R19, R2, !P1 ;  /* 0x0000000213167207 */ /* 0x000fe40004800000 */
[----:B------:R-:W-:Y:S01]  /*1120*/  SEL R19, R2, R19, !P1 ;  /* 0x0000001302137207 */ /* 0x000fe20004800000 */
[----:B------:R-:W-:-:S07]  /*1130*/  IMAD.MOV.U32 R2, RZ, RZ, R31 ;  /* 0x000000ffff027224 */ /* 0x000fce00078e001f */
.L_x_10:
[----:B------:R-:W-:Y:S05]  /*1140*/  @!P2 BRA `(.L_x_13) ;  /* 0x000000900084a947 */ /* 0x000fea0003800000 */
[----:B------:R-:W-:-:S13]  /*1150*/  ISETP.GT.U32.AND P0, PT, R33, 0x1, PT ;  /* 0x000000012100780c */ /* 0x000fda0003f04070 */
[----:B------:R-:W-:Y:S05]  /*1160*/  @P0 EXIT ;  /* 0x000000000000094d */ /* 0x000fea0003800000 */
.L_x_14:
[----:B------:R-:W-:-:S08]  /*1170*/  NOP ;  /* 0x0000000000007918 */ /* 0x000fd00000000000 */
[----:B------:R-:W1:Y:S02]  /*1180*/  USETMAXREG.TRY_ALLOC.CTAPOOL UP0, 0xe8 ;  /* 0x000000e8000079c8 */ /* 0x000e640008000600 */
[----:B-1----:R-:W-:-:S13]  /*1190*/  PLOP3.LUT P0, PT, PT, PT, UP0, 0x80, 0x0 ;  /* 0x000000000000781c */ /* 0x002fda0003f0f008 */
[----:B------:R-:W-:Y:S05]  /*11a0*/  @!P0 BRA `(.L_x_14) ;  /* 0xfffffffc00f08947 */ /* 0x000fea000383ffff */
[----:B------:R-:W-:-:S13]  /*11b0*/  LOP3.LUT P0, RZ, R8, 0xff, RZ, 0xc0, !PT ;  /* 0x000000ff08ff7812 */ /* 0x000fda000780c0ff */
[----:B------:R-:W-:Y:S05]  /*11c0*/  @!P0 EXIT ;  /* 0x000000000000894d */ /* 0x000fea0003800000 */
[----:B------:R-:W1:Y:S01]  /*11d0*/  S2UR UR4, SR_CgaCtaId ;  /* 0x00000000000479c3 */ /* 0x000e620000008800 */
[----:B------:R-:W-:Y:S01]  /*11e0*/  VIADD R6, R5, 0xffffffff ;  /* 0xffffffff05067836 */ /* 0x000fe20000000000 */
[----:B------:R-:W-:Y:S01]  /*11f0*/  SHF.R.S32.HI R0, RZ, 0x1f, R3 ;  /* 0x0000001fff007819 */ /* 0x000fe20000011403 */
[----:B------:R-:W-:Y:S01]  /*1200*/  UMOV UR41, 0x400 ;  /* 0x0000040000297882 */ /* 0x000fe20000000000 */
[----:B------:R-:W-:Y:S01]  /*1210*/  UISETP.LT.AND UP0, UPT, UR40, 0x1, UPT ;  /* 0x000000012800788c */ /* 0x000fe2000bf01270 */
[----:B------:R-:W-:Y:S01]  /*1220*/  LOP3.LUT R172, R16, 0x1, RZ, 0xfc, !PT ;  /* 0x0000000110ac7812 */ /* 0x000fe200078efcff */
[----:B------:R-:W-:Y:S01]  /*1230*/  USHF.L.U32 UR44, UR40, 0x1, URZ ;  /* 0x00000001282c7899 */ /* 0x000fe2000800063f */
[----:B------:R-:W-:Y:S01]  /*1240*/  R2UR UR42, R6 ;  /* 0x00000000062a72ca */ /* 0x000fe200000e0000 */
[----:B------:R-:W-:Y:S01]  /*1250*/  USEL UR43, UR40, 0x1, UP0 ;  /* 0x00000001282b7887 */ /* 0x000fe20008000000 */
[CC--:B------:R-:W-:Y:S02]  /*1260*/  LEA.HI R4, R0.reuse, R3.reuse, RZ, 0x2 ;  /* 0x0000000300047211 */ /* 0x0c0fe400078f10ff */
[----:B------:R-:W-:Y:S01]  /*1270*/  LEA.HI R0, R0, R3, RZ, 0x5 ;  /* 0x0000000300007211 */ /* 0x000fe200078f28ff */
[----:B------:R-:W-:Y:S01]  /*1280*/  UIADD3 UR43, -UR43, UR40, URZ ;  /* 0x000000282b2b7290 */ /* 0x000fe2000fffe13f */
[----:B------:R-:W-:-:S02]  /*1290*/  SHF.R.S32.HI R154, RZ, 0x2, R4 ;  /* 0x00000002ff9a7819 */ /* 0x000fc40000011404 */
[----:B------:R-:W-:Y:S02]  /*12a0*/  SHF.R.S32.HI R5, RZ, 0x1f, R4 ;  /* 0x0000001fff057819 */ /* 0x000fe40000011404 */
[----:B------:R-:W-:Y:S02]  /*12b0*/  LOP3.LUT R156, R4, 0xfffffffc, RZ, 0xc0, !PT ;  /* 0xfffffffc049c7812 */ /* 0x000fe400078ec0ff */
[----:B------:R-:W-:Y:S01]  /*12c0*/  LEA.HI R5, R5, R154, RZ, 0x3 ;  /* 0x0000009a05057211 */ /* 0x000fe200078f18ff */
[----:B------:R-:W-:Y:S01]  /*12d0*/  USHF.L.U32 UR42, UR42, 0x3, URZ ;  /* 0x000000032a2a7899 */ /* 0x000fe2000800063f */
[----:B------:R-:W-:Y:S01]  /*12e0*/  ISETP.NE.AND P0, PT, R6, RZ, PT ;  /* 0x000000ff0600720c */ /* 0x000fe20003f05270 */
[----:B------:R-:W-:Y:S01]  /*12f0*/  IMAD.IADD R156, R3, 0x1, -R156 ;  /* 0x00000001039c7824 */ /* 0x000fe200078e0a9c */
[----:B------:R-:W-:Y:S01]  /*1300*/  LOP3.LUT R5, R5, 0xfffffff8, RZ, 0xc0, !PT ;  /* 0xfffffff805057812 */ /* 0x000fe200078ec0ff */
[----:B-1----:R-:W-:Y:S01]  /*1310*/  ULEA UR41, UR4, UR41, 0x18 ;  /* 0x0000002904297291 */ /* 0x002fe2000f8ec03f */
[----:B------:R-:W-:Y:S01]  /*1320*/  SEL R173, RZ, 0x1, P0 ;  /* 0x00000001ffad7807 */ /* 0x000fe20000000000 */
[----:B------:R-:W-:Y:S01]  /*1330*/  IMAD.U32 R158, RZ, RZ, UR42 ;  /* 0x0000002aff9e7e24 */ /* 0x000fe2000f8e00ff */
[----:B------:R-:W-:Y:S01]  /*1340*/  ULDC UR4, c[0x0][0x284] ;  /* 0x0000a10000047ab9 */ /* 0x000fe20000000800 */
[----:B------:R-:W-:Y:S01]  /*1350*/  IMAD.IADD R154, R154, 0x1, -R5 ;  /* 0x000000019a9a7824 */ /* 0x000fe200078e0a05 */
[----:B------:R-:W-:Y:S01]  /*1360*/  UIADD3 UR45, UR41, 0x40, URZ ;  /* 0x00000040292d7890 */ /* 0x000fe2000fffe03f */
[----:B------:R-:W-:-:S02]  /*1370*/  SHF.R.S32.HI R5, RZ, 0x5, R0 ;  /* 0x00000005ff057819 */ /* 0x000fc40000011400 */
[C---:B------:R-:W-:Y:S02]  /*1380*/  LOP3.LUT R160, R158.reuse, 0x8, RZ, 0xc0, !PT ;  /* 0x000000089ea07812 */ /* 0x040fe400078ec0ff */
[--C-:B------:R-:W-:Y:S01]  /*1390*/  SHF.R.S32.HI R155, RZ, 0x1f, R154.reuse ;  /* 0x0000001fff9b7819 */ /* 0x100fe2000001149a */
[C-C-:B------:R-:W-:Y:S01]  /*13a0*/  IMAD R161, R5.reuse, -0x10, -R154.reuse ;  /* 0xfffffff005a17824 */ /* 0x140fe200078e0a9a */
[----:B------:R-:W-:Y:S01]  /*13b0*/  LOP3.LUT R158, R158, 0x8, RZ, 0xc, !PT ;  /* 0x000000089e9e7812 */ /* 0x000fe200078e0cff */
[----:B------:R-:W-:Y:S01]  /*13c0*/  IMAD.U32 R157, RZ, RZ, UR45 ;  /* 0x0000002dff9d7e24 */ /* 0x000fe2000f8e00ff */
[----:B------:R-:W-:Y:S01]  /*13d0*/  LOP3.LUT R160, R160, 0x18, RZ, 0x3c, !PT ;  /* 0x00000018a0a07812 */ /* 0x000fe200078e3cff */
[----:B------:R-:W-:-:S04]  /*13e0*/  IMAD.WIDE R154, R5, 0x10, R154 ;  /* 0x00000010059a7825 */ /* 0x000fc800078e029a */
[----:B------:R-:W-:Y:S02]  /*13f0*/  VIADD R159, R157, UR42 ;  /* 0x0000002a9d9f7c36 */ /* 0x000fe40008000000 */
[----:B------:R-:W-:-:S07]  /*1400*/  VIADD R161, R161, UR4 ;  /* 0x00000004a1a17c36 */ /* 0x000fce0008000000 */
.L_x_290:
[----:B------:R-:W-:Y:S01]  /*1410*/  SHF.L.U32 R0, R173, 0x1f, RZ ;  /* 0x0000001fad007819 */ /* 0x000fe200000006ff */
[----:B------:R-:W-:Y:S02]  /*1420*/  ULDC UR4, c[0x0][0x28c] ;  /* 0x0000a30000047ab9 */ /* 0x000fe40000000800 */
[----:B------:R-:W-:Y:S01]  /*1430*/  ISETP.LT.AND P1, PT, RZ, UR4, PT ;  /* 0x00000004ff007c0c */ /* 0x000fe2000bf21270 */
[----:B------:R-:W1:Y:S02]  /*1440*/  SYNCS.PHASECHK.TRANS64.TRYWAIT P0, [R157+UR42], R0 ;  /* 0x000000009d0075a7 */ /* 0x000e64000800016a */
[----:B-1-34-:R-:W-:Y:S10]  /*1450*/  @!P0 BRA `(.L_x_15) ;  /* 0x0000009c00948947 */ /* 0x01aff40003800000 */
.L_x_311:
[----:B------:R-:W-:Y:S05]  /*1460*/  @P1 BRA `(.L_x_16) ;  /* 0x0000000000401947 */ /* 0x000fea0003800000 */
[----:B-1----:R-:W-:Y:S01]  /*1470*/  MOV R0, 0x0 ;  /* 0x0000000000007802 */ /* 0x002fe20000000f00 */
[----:B------:R-:W-:Y:S01]  /*1480*/  ULDC.64 UR4, c[0x4][0x68] ;  /* 0x01001a0000047ab9 */ /* 0x000fe20000000a00 */
[----:B------:R-:W-:Y:S01]  /*1490*/  ULDC.64 UR6, c[0x4][0x8] ;  /* 0x0100020000067ab9 */ /* 0x000fe20000000a00 */
[----:B------:R-:W-:Y:S01]  /*14a0*/  IMAD.U32 R4, RZ, RZ, UR4 ;  /* 0x00000004ff047e24 */ /* 0x000fe2000f8e00ff */
[----:B------:R1:W2:Y:S01]  /*14b0*/  LDC.64 R14, c[0x4][R0] ;  /* 0x01000000000e7b82 */ /* 0x0002a20000000a00 */
[----:B------:R-:W-:Y:S01]  /*14c0*/  IMAD.U32 R5, RZ, RZ, UR5 ;  /* 0x00000005ff057e24 */ /* 0x000fe2000f8e00ff */
[----:B------:R-:W-:Y:S01]  /*14d0*/  ULDC.64 UR4, c[0x4][0x70] ;  /* 0x01001c0000047ab9 */ /* 0x000fe20000000a00 */
[----:B------:R-:W-:Y:S02]  /*14e0*/  IMAD.U32 R10, RZ, RZ, UR6 ;  /* 0x00000006ff0a7e24 */ /* 0x000fe4000f8e00ff */
[----:B------:R-:W-:Y:S02]  /*14f0*/  IMAD.U32 R6, RZ, RZ, UR4 ;  /* 0x00000004ff067e24 */ /* 0x000fe4000f8e00ff */
[----:B------:R-:W-:-:S02]  /*1500*/  IMAD.U32 R7, RZ, RZ, UR5 ;  /* 0x00000005ff077e24 */ /* 0x000fc4000f8e00ff */
[----:B------:R-:W-:Y:S02]  /*1510*/  IMAD.U32 R11, RZ, RZ, UR7 ;  /* 0x00000007ff0b7e24 */ /* 0x000fe4000f8e00ff */
[----:B------:R-:W-:Y:S02]  /*1520*/  IMAD.MOV.U32 R8, RZ, RZ, 0x1e1 ;  /* 0x000001e1ff087424 */ /* 0x000fe400078e00ff */
[----:B0-----:R-:W-:Y:S02]  /*1530*/  IMAD.MOV.U32 R12, RZ, RZ, 0x1 ;  /* 0x00000001ff0c7424 */ /* 0x001fe400078e00ff */
[----:B-1----:R-:W-:-:S07]  /*1540*/  IMAD.MOV.U32 R13, RZ, RZ, RZ ;  /* 0x000000ffff0d7224 */ /* 0x002fce00078e00ff */
[----:B------:R-:W-:-:S07]  /*1550*/  LEPC R20, `(.L_x_16) ;  /* 0x000000001014794e */ /* 0x000fce0000000000 */
[----:B--2--5:R-:W-:Y:S05]  /*1560*/  CALL.ABS.NOINC R14 ;  /* 0x000000000e007343 */ /* 0x024fea0003c00000 */
.L_x_16:
[----:B------:R-:W-:-:S13]  /*1570*/  ISETP.NE.AND P0, PT, R172, 0x3, PT ;  /* 0x00000003ac00780c */ /* 0x000fda0003f05270 */
[----:B------:R-:W-:Y:S05]  /*1580*/  @!P0 BRA `(.L_x_17) ;  /* 0x0000000000048947 */ /* 0x000fea0003800000 */
[----:B------:R-:W-:Y:S01]  /*1590*/  BPT.TRAP 0x1 ;  /* 0x000000040000795c */ /* 0x000fe20000300000 */
.L_x_17:
[----:B------:R-:W-:Y:S02]  /*15a0*/  IMAD.U32 R3, RZ, RZ, UR38 ;  /* 0x00000026ff037e24 */ /* 0x000fe4000f8e00ff */
[----:B-1----:R-:W-:-:S03]  /*15b0*/  IMAD.U32 R0, RZ, RZ, UR39 ;  /* 0x00000027ff007e24 */ /* 0x002fc6000f8e00ff */
[----:B------:R-:W-:Y:S02]  /*15c0*/  LEA R3, R3, UR41, 0x3 ;  /* 0x0000002903037c11 */ /* 0x000fe4000f8e18ff */
[----:B------:R-:W-:-:S04]  /*15d0*/  SHF.L.U32 R0, R0, 0x1f, RZ ;  /* 0x0000001f00007819 */ /* 0x000fc800000006ff */
[----:B------:R1:W2:Y:S01]  /*15e0*/  SYNCS.PHASECHK.TRANS64.TRYWAIT P1, [R3+URZ], R0 ;  /* 0x00000000030075a7 */ /* 0x0002a2000802017f */
[----:B------:R-:W-:Y:S05]  /*15f0*/  @!P0 BRA `(.L_x_18) ;  /* 0x0000000000048947 */ /* 0x000fea0003800000 */
[----:B------:R-:W-:Y:S01]  /*1600*/  BPT.TRAP 0x1 ;  /* 0x000000040000795c */ /* 0x000fe20000300000 */
.L_x_18:
[----:B------:R-:W-:-:S05]  /*1610*/  IMAD.U32 R4, RZ, RZ, UR43 ;  /* 0x0000002bff047e24 */ /* 0x000fca000f8e00ff */
[----:B------:R-:W-:Y:S01]  /*1620*/  ISETP.GE.AND P2, PT, R4, 0x1, PT ;  /* 0x000000010400780c */ /* 0x000fe20003f46270 */
[----:B--2---:R-:W-:-:S12]  /*1630*/  @P1 BRA `(.L_x_19) ;  /* 0x0000000000081947 */ /* 0x004fd80003800000 */
[----:B------:R-:W2:Y:S02]  /*1640*/  SYNCS.PHASECHK.TRANS64.TRYWAIT P1, [R3+URZ], R0 ;  /* 0x00000000030075a7 */ /* 0x000ea4000802017f */
[----:B--2---:R-:W-:Y:S05]  /*1650*/  @!P1 BRA `(.L_x_20) ;  /* 0x0000009c00289947 */ /* 0x004fea0003800000 */
.L_x_19:
[----:B------:R-:W-:Y:S05]  /*1660*/  WARPSYNC.ALL ;  /* 0x0000000000007948 */ /* 0x000fea0003800000 */
[----:B------:R-:W-:Y:S01]  /*1670*/  UIADD3 UR4, UR41, 0x100, URZ ;  /* 0x0000010029047890 */ /* 0x000fe2000fffe03f */
[----:B------:R-:W-:Y:S01]  /*1680*/  WARPGROUP.ARRIVE ;  /* 0x00000000000079c5 */ /* 0x000fe20000000000 */
[----:B------:R-:W-:Y:S02]  /*1690*/  UIADD3 UR5, UR41, 0x6100, URZ ;  /* 0x0000610029057890 */ /* 0x000fe4000fffe03f */
[----:B------:R-:W-:Y:S02]  /*16a0*/  USHF.R.U32.HI UR4, URZ, 0x4, UR4 ;  /* 0x000000043f047899 */ /* 0x000fe40008011604 */
[----:B------:R-:W-:-:S02]  /*16b0*/  USHF.R.U32.HI UR5, URZ, 0x4, UR5 ;  /* 0x000000043f057899 */ /* 0x000fc40008011605 */
[----:B------:R-:W-:Y:S02]  /*16c0*/  ULOP3.LUT UR4, UR4, 0x3fff, URZ, 0xc0, !UPT ;  /* 0x00003fff04047892 */ /* 0x000fe4000f8ec03f */
[----:B------:R-:W-:Y:S02]  /*16d0*/  ULOP3.LUT UR5, UR5, 0x3fff, URZ, 0xc0, !UPT ;  /* 0x00003fff05057892 */ /* 0x000fe4000f8ec03f */
[----:B------:R-:W-:Y:S02]  /*16e0*/  ULOP3.LUT UR8, UR4, 0x10000, URZ, 0xfc, !UPT ;  /* 0x0001000004087892 */ /* 0x000fe4000f8efc3f */
[----:B------:R-:W-:Y:S02]  /*16f0*/  ULOP3.LUT UR9, UR5, 0x10000, URZ, 0xfc, !UPT ;  /* 0x0001000005097892 */ /* 0x000fe4000f8efc3f */
[----:B------:R-:W-:Y:S02]  /*1700*/  ULEA UR10, UR38, UR8, 0x9 ;  /* 0x00000008260a7291 */ /* 0x000fe4000f8e483f */
[----:B------:R-:W-:Y:S01]  /*1710*/  ULEA UR11, UR38, UR9, 0xb ;  /* 0x00000009260b7291 */ /* 0x000fe2000f8e583f */
[----:B------:R-:W-:Y:S01]  /*1720*/  UMOV UR5, 0x40000040 ;  /* 0x4000004000057882 */ /* 0x000fe20000000000 */
[----:B------:R-:W-:-:S03]  /*1730*/  UMOV UR7, 0x40000040 ;  /* 0x4000004000077882 */ /* 0x000fc60000000000 */
[----:B------:R-:W-:Y:S02]  /*1740*/  UMOV UR4, UR10 ;  /* 0x0000000a00047c82 */ /* 0x000fe40008000000 */
[----:B------:R-:W-:Y:S02]  /*1750*/  UMOV UR6, UR11 ;  /* 0x0000000b00067c82 */ /* 0x000fe40008000000 */
[----:B------:R-:W-:Y:S01]  /*1760*/  HGMMA.64x256x16.F32.BF16 R24, gdesc[UR4], RZ, !UPT, gsb0 ;  /* 0x03e00000041879f0 */ /* 0x000fe2000c0018ff */
[----:B------:R-:W-:Y:S02]  /*1770*/  UIADD3 UR4, UR10, 0x2, URZ ;  /* 0x000000020a047890 */ /* 0x000fe4000fffe03f */
[----:B------:R-:W-:Y:S01]  /*1780*/  UIADD3 UR6, UR11, 0x2, URZ ;  /* 0x000000020b067890 */ /* 0x000fe2000fffe03f */
[----:B------:R-:W-:Y:S01]  /*1790*/  UMOV UR5, 0x40000040 ;  /* 0x4000004000057882 */ /* 0x000fe20000000000 */
[----:B------:R-:W-:Y:S01]  /*17a0*/  UMOV UR7, 0x40000040 ;  /* 0x4000004000077882 */ /* 0x000fe20000000000 */
[----:B------:R-:W-:-:S02]  /*17b0*/  WARPGROUP.DEPBAR.LE gsb0, 0x0 ;  /* 0x00008000000079c5 */ /* 0x000fc40000010000 */
[----:B------:R-:W-:-:S15]  /*17c0*/  WARPGROUP.ARRIVE ;  /* 0x00000000000079c5 */ /* 0x000fde0000000000 */
[----:B------:R-:W-:-:S05]  /*17d0*/  NOP ;  /* 0x0000000000007918 */ /* 0x000fca0000000000 */
[----:B------:R-:W-:Y:S01]  /*17e0*/  HGMMA.64x256x16.F32.BF16 R24, gdesc[UR4], R24, gsb0 ;  /* 0x03e00000041879f0 */ /* 0x000fe20008001818 */
[----:B------:R-:W-:Y:S02]  /*17f0*/  UIADD3 UR4, UR10, 0x4, URZ ;  /* 0x000000040a047890 */ /* 0x000fe4000fffe03f */
[----:B------:R-:W-:Y:S01]  /*1800*/  UIADD3 UR6, UR11, 0x4, URZ ;  /* 0x000000040b067890 */ /* 0x000fe2000fffe03f */
[----:B------:R-:W-:Y:S01]  /*1810*/  UMOV UR5, 0x40000040 ;  /* 0x4000004000057882 */ /* 0x000fe20000000000 */
[----:B------:R-:W-:Y:S01]  /*1820*/  UMOV UR7, 0x40000040 ;  /* 0x4000004000077882 */ /* 0x000fe20000000000 */
[----:B------:R-:W-:Y:S02]  /*1830*/  WARPGROUP.DEPBAR.LE gsb0, 0x0 ;  /* 0x00008000000079c5 */ /* 0x000fe40000010000 */
        /* <DEDUP_REMOVED lines=10> */
[----:B------:R-:W-:Y:S03]  /*18e0*/  HGMMA.64x256x16.F32.BF16 R24, gdesc[UR4], R24, gsb0 ;  /* 0x03e00000041879f0 */ /* 0x000fe60008001818 */
[----:B------:R-:W-:Y:S02]  /*18f0*/  WARPGROUP.DEPBAR.LE gsb0, 0x0 ;  /* 0x00008000000079c5 */ /* 0x000fe40000010000 */
[----:B------:R-:W-:Y:S05]  /*1900*/  @!P2 BRA `(.L_x_21) ;  /* 0x00000004001ca947 */ /* 0x000fea0003800000 */
[----:B------:R-:W-:Y:S01]  /*1910*/  UIADD3 UR4, UR38, 0x1, URZ ;  /* 0x0000000126047890 */ /* 0x000fe2000fffe03f */
[----:B-12---:R-:W-:Y:S01]  /*1920*/  IMAD.U32 R0, RZ, RZ, UR43 ;  /* 0x0000002bff007e24 */ /* 0x006fe2000f8e00ff */
[----:B------:R-:W-:Y:S02]  /*1930*/  UMOV UR11, UR38 ;  /* 0x00000026000b7c82 */ /* 0x000fe40008000000 */
[----:B------:R-:W-:-:S04]  /*1940*/  UISETP.NE.AND UP0, UPT, UR4, 0x3, UPT ;  /* 0x000000030400788c */ /* 0x000fc8000bf05270 */
[----:B------:R-:W-:Y:S02]  /*1950*/  USEL UR5, URZ, 0x1, UP0 ;  /* 0x000000013f057887 */ /* 0x000fe40008000000 */
[----:B------:R-:W-:Y:S02]  /*1960*/  USEL UR10, UR4, URZ, UP0 ;  /* 0x0000003f040a7287 */ /* 0x000fe40008000000 */
[----:B------:R-:W-:-:S06]  /*1970*/  ULOP3.LUT UR5, UR39, UR5, URZ, 0x3c, !UPT ;  /* 0x0000000527057292 */ /* 0x000fcc000f8e3c3f */
[----:B------:R-:W-:-:S07]  /*1980*/  IMAD.U32 R5, RZ, RZ, UR5 ;  /* 0x00000005ff057e24 */ /* 0x000fce000f8e00ff */
.L_x_28:
[----:B-12---:R-:W-:Y:S05]  /*1990*/  @!P0 BRA `(.L_x_22) ;  /* 0x0000000000048947 */ /* 0x006fea0003800000 */
[----:B------:R-:W-:Y:S01]  /*19a0*/  BPT.TRAP 0x1 ;  /* 0x000000040000795c */ /* 0x000fe20000300000 */
.L_x_22:
[----:B------:R-:W-:Y:S01]  /*19b0*/  ULEA UR4, UR10, UR41, 0x3 ;  /* 0x000000290a047291 */ /* 0x000fe2000f8e183f */
[----:B------:R-:W-:-:S08]  /*19c0*/  SHF.L.U32 R3, R5, 0x1f, RZ ;  /* 0x0000001f05037819 */ /* 0x000fd000000006ff */
[----:B------:R1:W2:Y:S01]  /*19d0*/  SYNCS.PHASECHK.TRANS64.TRYWAIT P1, [UR4], R3 ;  /* 0x00000003ff0075a7 */ /* 0x0002a20008020144 */
[----:B------:R-:W-:Y:S05]  /*19e0*/  @!P0 BRA `(.L_x_23) ;  /* 0x0000000000048947 */ /* 0x000fea0003800000 */
[----:B------:R-:W-:Y:S01]  /*19f0*/  BPT.TRAP 0x1 ;  /* 0x000000040000795c */ /* 0x000fe20000300000 */
.L_x_23:
[----:B--2---:R-:W-:Y:S05]  /*1a00*/  @P1 BRA `(.L_x_24) ;  /* 0x0000000000081947 */ /* 0x004fea0003800000 */
[----:B------:R-:W2:Y:S02]  /*1a10*/  SYNCS.PHASECHK.TRANS64.TRYWAIT P1, [UR4], R3 ;  /* 0x00000003ff0075a7 */ /* 0x000ea40008020144 */
[----:B--2---:R-:W-:Y:S05]  /*1a20*/  @!P1 BRA `(.L_x_25) ;  /* 0x0000009800489947 */ /* 0x004fea0003800000 */
.L_x_24:
[----:B------:R-:W-:Y:S01]  /*1a30*/  ULEA UR12, UR10, UR8, 0x9 ;  /* 0x000000080a0c7291 */ /* 0x000fe2000f8e483f */
[----:B------:R-:W-:Y:S01]  /*1a40*/  WARPGROUP.ARRIVE ;  /* 0x00000000000079c5 */ /* 0x000fe20000000000 */
[----:B------:R-:W-:Y:S01]  /*1a50*/  ULEA UR13, UR10, UR9, 0xb ;  /* 0x000000090a0d7291 */ /* 0x000fe2000f8e583f */
[----:B------:R-:W-:Y:S01]  /*1a60*/  UMOV UR5, 0x40000040 ;  /* 0x4000004000057882 */ /* 0x000fe20000000000 */
[----:B------:R-:W-:-:S03]  /*1a70*/  UMOV UR7, 0x40000040 ;  /* 0x4000004000077882 */ /* 0x000fc60000000000 */
[----:B------:R-:W-:Y:S02]  /*1a80*/  UMOV UR4, UR12 ;  /* 0x0000000c00047c82 */ /* 0x000fe40008000000 */
[----:B------:R-:W-:Y:S02]  /*1a90*/  UMOV UR6, UR13 ;  /* 0x0000000d00067c82 */ /* 0x000fe40008000000 */
[----:B------:R-:W-:Y:S01]  /*1aa0*/  HGMMA.64x256x16.F32.BF16 R24, gdesc[UR4], R24, gsb0 ;  /* 0x03e00000041879f0 */ /* 0x000fe20008001818 */
        /* <DEDUP_REMOVED lines=26> */
[----:B------:R-:W-:Y:S01]  /*1c50*/  BPT.TRAP 0x1 ;  /* 0x000000040000795c */ /* 0x000fe20000300000 */
.L_x_26:
[----:B------:R-:W-:Y:S01]  /*1c60*/  ULEA UR4, UR11, UR41, 0x3 ;  /* 0x000000290b047291 */ /* 0x000fe2000f8e183f */
[----:B------:R-:W-:-:S03]  /*1c70*/  ISETP.GT.U32.AND P1, PT, R16, 0x1, PT ;  /* 0x000000011000780c */ /* 0x000fc60003f24070 */
[----:B------:R-:W-:-:S04]  /*1c80*/  UIADD3 UR4, UR4, 0x18, URZ ;  /* 0x0000001804047890 */ /* 0x000fc8000fffe03f */
[----:B------:R-:W-:-:S09]  /*1c90*/  UPRMT UR4, URZ, 0x654, UR4 ;  /* 0x000006543f047896 */ /* 0x000fd20008000004 */
[----:B------:R-:W-:Y:S01]  /*1ca0*/  SYNCS.ARRIVE.TRANS64.RED.A1T0 RZ, [UR4], RZ ;  /* 0x000000ffffff79a7 */ /* 0x000fe20008100404 */
[----:B------:R-:W-:Y:S05]  /*1cb0*/  @P1 BRA `(.L_x_27) ;  /* 0x0000000000041947 */ /* 0x000fea0003800000 */
[----:B------:R-:W-:Y:S01]  /*1cc0*/  BPT.TRAP 0x1 ;  /* 0x000000040000795c */ /* 0x000fe20000300000 */
.L_x_27:
[----:B------:R-:W-:Y:S01]  /*1cd0*/  UIADD3 UR10, UR10, 0x1, URZ ;  /* 0x000000010a0a7890 */ /* 0x000fe2000fffe03f */
[C---:B------:R-:W-:Y:S01]  /*1ce0*/  ISETP.GT.AND P1, PT, R0.reuse, 0x1, PT ;  /* 0x000000010000780c */ /* 0x040fe20003f24270 */
[----:B------:R-:W-:Y:S01]  /*1cf0*/  UIADD3 UR11, UR11, 0x1, URZ ;  /* 0x000000010b0b7890 */ /* 0x000fe2000fffe03f */
[----:B------:R-:W-:Y:S01]  /*1d00*/  VIADD R0, R0, 0xffffffff ;  /* 0xffffffff00007836 */ /* 0x000fe20000000000 */
[----:B------:R-:W-:Y:S02]  /*1d10*/  UISETP.NE.AND UP0, UPT, UR10, 0x3, UPT ;  /* 0x000000030a00788c */ /* 0x000fe4000bf05270 */
[----:B------:R-:W-:Y:S02]  /*1d20*/  UISETP.NE.AND UP1, UPT, UR11, 0x3, UPT ;  /* 0x000000030b00788c */ /* 0x000fe4000bf25270 */
[----:B------:R-:W-:Y:S02]  /*1d30*/  USEL UR4, URZ, 0x1, UP0 ;  /* 0x000000013f047887 */ /* 0x000fe40008000000 */
[----:B------:R-:W-:-:S02]  /*1d40*/  USEL UR10, UR10, URZ, UP0 ;  /* 0x0000003f0a0a7287 */ /* 0x000fc40008000000 */
[----:B------:R-:W-:Y:S02]  /*1d50*/  USEL UR11, UR11, URZ, UP1 ;  /* 0x0000003f0b0b7287 */ /* 0x000fe40008800000 */
[----:B------:R-:W-:Y:S01]  /*1d60*/  LOP3.LUT R5, R5, UR4, RZ, 0x3c, !PT ;  /* 0x0000000405057c12 */ /* 0x000fe2000f8e3cff */
[----:B------:R-:W-:Y:S09]  /*1d70*/  @P1 BRA `(.L_x_28) ;  /* 0xfffffffc00041947 */ /* 0x000ff2000383ffff */
.L_x_21:
[----:B-12---:R-:W1:Y:S01]  /*1d80*/  LDC R0, c[0x0][0x28c] ;  /* 0x0000a300ff007b82 */ /* 0x006e620000000800 */
[----:B------:R2:W-:Y:S01]  /*1d90*/  SYNCS.ARRIVE.TRANS64.A1T0 RZ, [R158+UR45], RZ ;  /* 0x000000ff9eff79a7 */ /* 0x0005e2000810002d */
[----:B-1----:R-:W-:-:S13]  /*1da0*/  ISETP.GE.AND P1, PT, R0, 0x1, PT ;  /* 0x000000010000780c */ /* 0x002fda0003f26270 */
[----:B--2---:R-:W-:Y:S05]  /*1db0*/  @!P1 BRA `(.L_x_29) ;  /* 0x0000000000349947 */ /* 0x004fea0003800000 */
[----:B------:R-:W-:Y:S05]  /*1dc0*/  @!P0 BRA `(.L_x_30) ;  /* 0x0000000000048947 */ /* 0x000fea0003800000 */
[----:B------:R-:W-:Y:S01]  /*1dd0*/  BPT.TRAP 0x1 ;  /* 0x000000040000795c */ /* 0x000fe20000300000 */
.L_x_30:
[----:B------:R-:W-:Y:S01]  /*1de0*/  UIADD3 UR6, UR43, UR38, URZ ;  /* 0x000000262b067290 */ /* 0x000fe2000fffe03f */
[----:B------:R-:W-:-:S03]  /*1df0*/  ISETP.GT.U32.AND P0, PT, R16, 0x1, PT ;  /* 0x000000011000780c */ /* 0x000fc60003f04070 */
[----:B------:R-:W-:-:S04]  /*1e00*/  UIMAD.WIDE.U32 UR4, UR6, -0x55555555, URZ ;  /* 0xaaaaaaab060478a5 */ /* 0x000fc8000f8e003f */
[----:B------:R-:W-:-:S04]  /*1e10*/  USHF.R.U32.HI UR4, URZ, 0x1, UR5 ;  /* 0x000000013f047899 */ /* 0x000fc80008011605 */
[----:B------:R-:W-:-:S04]  /*1e20*/  UIMAD UR6, UR4, -0x3, UR6 ;  /* 0xfffffffd040678a4 */ /* 0x000fc8000f8e0206 */
[----:B------:R-:W-:-:S04]  /*1e30*/  ULEA UR6, UR6, UR41, 0x3 ;  /* 0x0000002906067291 */ /* 0x000fc8000f8e183f */
[----:B------:R-:W-:-:S04]  /*1e40*/  UIADD3 UR6, UR6, 0x18, URZ ;  /* 0x0000001806067890 */ /* 0x000fc8000fffe03f */
[----:B------:R-:W-:-:S09]  /*1e50*/  UPRMT UR6, URZ, 0x654, UR6 ;  /* 0x000006543f067896 */ /* 0x000fd20008000006 */
[----:B------:R-:W-:Y:S01]  /*1e60*/  SYNCS.ARRIVE.TRANS64.RED.A1T0 RZ, [UR6], RZ ;  /* 0x000000ffffff79a7 */ /* 0x000fe20008100406 */
[----:B------:R-:W-:Y:S05]  /*1e70*/  @P0 BRA `(.L_x_29) ;  /* 0x0000000000040947 */ /* 0x000fea0003800000 */
[----:B------:R-:W-:Y:S01]  /*1e80*/  BPT.TRAP 0x1 ;  /* 0x000000040000795c */ /* 0x000fe20000300000 */
.L_x_29:
[----:B------:R-:W-:Y:S01]  /*1e90*/  SHF.L.U32 R0, R173, 0x1f, RZ ;  /* 0x0000001fad007819 */ /* 0x000fe200000006ff */
[----:B------:R-:W-:Y:S01]  /*1ea0*/  UIADD3 UR38, UR44, UR38, URZ ;  /* 0x000000262c267290 */ /* 0x000fe2000fffe03f */
[----:B------:R-:W1:Y:S01]  /*1eb0*/  LDC R15, c[0x0][0x288] ;  /* 0x0000a200ff0f7b82 */ /* 0x000e620000000800 */
[----:B------:R-:W-:Y:S01]  /*1ec0*/  UISETP.GE.U32.AND UP1, UPT, UR44, 0x3, UPT ;  /* 0x000000032c00788c */ /* 0x000fe2000bf26070 */
[----:B------:R-:W-:Y:S01]  /*1ed0*/  IMAD.SHL.U32 R8, R156, 0x2, RZ ;  /* 0x000000029c087824 */ /* 0x000fe200078e00ff */
[----:B------:R-:W-:Y:S02]  /*1ee0*/  UISETP.GT.U32.AND UP0, UPT, UR38, 0x2, UPT ;  /* 0x000000022600788c */ /* 0x000fe4000bf04070 */
[----:B------:R-:W-:Y:S02]  /*1ef0*/  UIMAD.WIDE.U32 UR4, UR38, -0x55555555, URZ ;  /* 0xaaaaaaab260478a5 */ /* 0x000fe4000f8e003f */
[----:B------:R-:W-:Y:S01]  /*1f00*/  UISETP.LT.U32.AND UP0, UPT, UR44, 0x3, UP0 ;  /* 0x000000032c00788c */ /* 0x000fe20008701070 */
[----:B------:R-:W2:Y:S01]  /*1f10*/  SYNCS.PHASECHK.TRANS64.TRYWAIT P0, [R157+UR42+0x10], R0 ;  /* 0x000010009d0075a7 */ /* 0x000ea2000800016a */
[----:B------:R-:W-:Y:S01]  /*1f20*/  USHF.R.U32.HI UR4, URZ, 0x1, UR5 ;  /* 0x000000013f047899 */ /* 0x000fe20008011605 */
[----:B------:R-:W-:Y:S01]  /*1f30*/  SHF.R.S32.HI R9, RZ, 0x1f, R8 ;  /* 0x0000001fff097819 */ /* 0x000fe20000011408 */
[----:B------:R-:W-:-:S02]  /*1f40*/  USEL UR6, URZ, 0x1, !UP0 ;  /* 0x000000013f067887 */ /* 0x000fc4000c000000 */
[----:B------:R-:W-:Y:S02]  /*1f50*/  UIMAD UR38, UR4, -0x3, UR38 ;  /* 0xfffffffd042678a4 */ /* 0x000fe4000f8e0226 */
[----:B------:R-:W-:-:S04]  /*1f60*/  ULOP3.LUT UR39, UR39, UR6, URZ, 0x3c, !UPT ;  /* 0x0000000627277292 */ /* 0x000fc8000f8e3c3f */
[----:B------:R-:W-:Y:S01]  /*1f70*/  @UP1 ULOP3.LUT UR39, UR39, 0x1, UR4, 0x78, !UPT ;  /* 0x0000000127271892 */ /* 0x000fe2000f8e7804 */
[----:B-12---:R-:W-:Y:S11]  /*1f80*/  @!P0 BRA `(.L_x_31) ;  /* 0x0000009400088947 */ /* 0x006ff60003800000 */
.L_x_312:
[----:B------:R-:W-:Y:S01]  /*1f90*/  IMAD.SHL.U32 R14, R19, 0x40, RZ ;  /* 0x00000040130e7824 */ /* 0x000fe200078e00ff */
[----:B------:R-:W-:Y:S01]  /*1fa0*/  ULDC UR6, c[0x0][0x284] ;  /* 0x0000a10000067ab9 */ /* 0x000fe20000000800 */
[----:B0-----:R-:W-:Y:S01]  /*1fb0*/  IMAD.SHL.U32 R12, R22, 0x100, RZ ;  /* 0x00000100160c7824 */ /* 0x001fe200078e00ff */
[----:B------:R-:W-:Y:S01]  /*1fc0*/  SHF.R.S32.HI R165, RZ, 0x1f, R2 ;  /* 0x0000001fffa57819 */ /* 0x000fe20000011402 */
[----:B------:R-:W-:Y:S01]  /*1fd0*/  ULDC.64 UR4, c[0x0][0x5d0] ;  /* 0x0001740000047ab9 */ /* 0x000fe20000000a00 */
[----:B------:R-:W-:Y:S01]  /*1fe0*/  ISETP.GE.AND P0, PT, R14, UR6, PT ;  /* 0x000000060e007c0c */ /* 0x000fe2000bf06270 */
[----:B------:R-:W-:Y:S01]  /*1ff0*/  IMAD.WIDE.U32 R4, R2, UR4, R8 ;  /* 0x0000000402047c25 */ /* 0x000fe2000f8e0008 */
[----:B------:R-:W-:Y:S02]  /*2000*/  SHF.R.S32.HI R13, RZ, 0x1f, R12 ;  /* 0x0000001fff0d7819 */ /* 0x000fe4000001140c */
[C---:B------:R-:W-:Y:S01]  /*2010*/  ISETP.GE.OR P0, PT, R12.reuse, R15, P0 ;  /* 0x0000000f0c00720c */ /* 0x040fe20000706670 */
[----:B------:R-:W-:Y:S01]  /*2020*/  IMAD R3, R165, UR4, RZ ;  /* 0x00000004a5037c24 */ /* 0x000fe2000f8e02ff */
[----:B------:R-:W-:-:S03]  /*2030*/  IADD3 R6, P1, R12, R4, RZ ;  /* 0x000000040c067210 */ /* 0x000fc60007f3e0ff */
[----:B------:R-:W-:-:S05]  /*2040*/  IMAD R3, R2, UR5, R3 ;  /* 0x0000000502037c24 */ /* 0x000fca000f8e0203 */
[----:B------:R-:W-:-:S03]  /*2050*/  IADD3.X R7, R13, R5, R3, P1, !PT ;  /* 0x000000050d077210 */ /* 0x000fc60000ffe403 */
[----:B------:R-:W-:Y:S05]  /*2060*/  @P0 BRA `(.L_x_32) ;  /* 0x0000007c000c0947 */ /* 0x000fea0003800000 */
[----:B------:R-:W0:Y:S01]  /*2070*/  LDC.64 R10, c[0x0][0x5c8] ;  /* 0x00017200ff0a7b82 */ /* 0x000e220000000a00 */
[----:B-----5:R-:W-:Y:S01]  /*2080*/  FSETP.NEU.AND P0, PT, R152, RZ, PT ;  /* 0x000000ff9800720b */ /* 0x020fe20003f0d000 */
[----:B------:R-:W-:Y:S01]  /*2090*/  IMAD R3, R156, -0x2, R15 ;  /* 0xfffffffe9c037824 */ /* 0x000fe200078e020f */
[----:B------:R-:W-:Y:S01]  /*20a0*/  BSSY B0, `(.L_x_32) ;  /* 0x00007bf000007945 */ /* 0x000fe20003800000 */
[----:B------:R-:W-:-:S04]  /*20b0*/  IMAD.WIDE R162, R19, 0x40, R154 ;  /* 0x0000004013a27825 */ /* 0x000fc800078e029a */
[----:B-1----:R-:W-:Y:S02]  /*20c0*/  IMAD.IADD R0, R3, 0x1, -R12 ;  /* 0x0000000103007824 */ /* 0x002fe400078e0a0c */
[----:B------:R-:W-:-:S03]  /*20d0*/  IMAD.IADD R3, R161, 0x1, -R14 ;  /* 0x00000001a1037824 */ /* 0x000fc600078e0a0e */
[----:B------:R-:W-:-:S04]  /*20e0*/  ISETP.GT.AND P2, PT, R0, RZ, PT ;  /* 0x000000ff0000720c */ /* 0x000fc80003f44270 */
[----:B------:R-:W-:Y:S01]  /*20f0*/  ISETP.GT.AND P1, PT, R3, RZ, P2 ;  /* 0x000000ff0300720c */ /* 0x000fe20001724270 */
[-C--:B0-----:R-:W-:Y:S02]  /*2100*/  IMAD R4, R163, R10.reuse, RZ ;  /* 0x0000000aa3047224 */ /* 0x081fe400078e02ff */
[----:B------:R-:W-:-:S04]  /*2110*/  IMAD.WIDE.U32 R6, R162, R10, R6 ;  /* 0x0000000aa2067225 */ /* 0x000fc800078e0006 */
[----:B------:R-:W-:-:S04]  /*2120*/  IMAD R5, R162, R11, R4 ;  /* 0x0000000ba2057224 */ /* 0x000fc800078e0204 */
[----:B------:R-:W-:Y:S01]  /*2130*/  IMAD.IADD R179, R7, 0x1, R5 ;  /* 0x0000000107b37824 */ /* 0x000fe200078e0205 */
[----:B------:R-:W-:Y:S06]  /*2140*/  @!P0 BRA `(.L_x_33) ;  /* 0x0000005400a08947 */ /* 0x000fec0003800000 */
[----:B------:R-:W0:Y:S01]  /*2150*/  LDC.64 R20, c[0x0][0x5b8] ;  /* 0x00016e00ff147b82 */ /* 0x000e220000000a00 */
[----:B------:R-:W-:-:S07]  /*2160*/  ULDC.64 UR4, c[0x0][0x5c0] ;  /* 0x0001700000047ab9 */ /* 0x000fce0000000a00 */
[----:B------:R-:W1:Y:S08]  /*2170*/  LDC.64 R166, c[0x0][0x5b0] ;  /* 0x00016c00ffa67b82 */ /* 0x000e700000000a00 */
[----:B------:R-:W2:Y:S01]  /*2180*/  LDC.64 R14, c[0x0][0x5a8] ;  /* 0x00016a00ff0e7b82 */ /* 0x000ea20000000a00 */
[-C--:B0-----:R-:W-:Y:S02]  /*2190*/  IMAD R7, R165, R20.reuse, RZ ;  /* 0x00000014a5077224 */ /* 0x081fe400078e02ff */
[----:B------:R-:W-:-:S04]  /*21a0*/  IMAD.WIDE.U32 R4, R2, R20, R8 ;  /* 0x0000001402047225 */ /* 0x000fc800078e0008 */
[----:B------:R-:W-:Y:S01]  /*21b0*/  IMAD R175, R2, R21, R7 ;  /* 0x0000001502af7224 */ /* 0x000fe200078e0207 */
[----:B------:R-:W-:Y:S01]  /*21c0*/  IADD3 R164, P0, R12, R4, RZ ;  /* 0x000000040ca47210 */ /* 0x000fe20007f1e0ff */
[----:B-1----:R-:W-:-:S03]  /*21d0*/  IMAD R4, R163, R166, RZ ;  /* 0x000000a6a3047224 */ /* 0x002fc600078e02ff */
[----:B------:R-:W-:Y:S01]  /*21e0*/  IADD3.X R165, R13, R5, R175, P0, !PT ;  /* 0x000000050da57210 */ /* 0x000fe200007fe4af */
[C---:B------:R-:W-:Y:S02]  /*21f0*/  IMAD R177, R162.reuse, R167, R4 ;  /* 0x000000a7a2b17224 */ /* 0x040fe400078e0204 */
[----:B------:R-:W-:-:S04]  /*2200*/  IMAD.WIDE.U32 R4, R162, R166, R164 ;  /* 0x000000a6a2047225 */ /* 0x000fc800078e00a4 */
[----:B------:R-:W-:Y:S01]  /*2210*/  IMAD.IADD R5, R5, 0x1, R177 ;  /* 0x0000000105057824 */ /* 0x000fe200078e02b1 */
[----:B--2---:R-:W-:-:S04]  /*2220*/  LEA R168, P0, R4, R14, 0x1 ;  /* 0x0000000e04a87211 */ /* 0x004fc800078008ff */
[----:B------:R-:W-:-:S05]  /*2230*/  LEA.HI.X R169, R4, R15, R5, 0x1, P0 ;  /* 0x0000000f04a97211 */ /* 0x000fca00000f0c05 */
[----:B------:R0:W2:Y:S01]  /*2240*/  @P1 LDG.E.LTC128B.U16 R19, desc[UR36][R168.64] ;  /* 0x00000024a8131981 */ /* 0x0000a2000c1e1520 */
[----:B------:R-:W-:Y:S01]  /*2250*/  IMAD.WIDE.U32 R4, R162, R166, R12 ;  /* 0x000000a6a2047225 */ /* 0x000fe200078e000c */
[----:B------:R-:W-:Y:S02]  /*2260*/  BSSY B1, `(.L_x_34) ;  /* 0x0000014000017945 */ /* 0x000fe40003800000 */
[----:B------:R-:W-:-:S04]  /*2270*/  IADD3 R170, P0, R8, R4, RZ ;  /* 0x0000000408aa7210 */ /* 0x000fc80007f1e0ff */
[----:B------:R-:W-:Y:S01]  /*2280*/  IADD3.X R171, R9, R177, R5, P0, !PT ;  /* 0x000000b109ab7210 */ /* 0x000fe200007fe405 */
[----:B0-----:R-:W-:Y:S01]  /*2290*/  IMAD.SHL.U32 R168, R166, 0x8, RZ ;  /* 0x00000008a6a87824 */ /* 0x001fe200078e00ff */
[----:B------:R-:W-:Y:S02]  /*22a0*/  LEA R4, P0, R6, UR4, 0x1 ;  /* 0x0000000406047c11 */ /* 0x000fe4000f8008ff */
[----:B------:R-:W-:Y:S01]  /*22b0*/  SHF.L.U64.HI R169, R166, 0x3, R167 ;  /* 0x00000003a6a97819 */ /* 0x000fe200000102a7 */
[----:B------:R-:W-:Y:S01]  /*22c0*/  IMAD.WIDE.U32 R170, R2, R20, R170 ;  /* 0x0000001402aa7225 */ /* 0x000fe200078e00aa */
[----:B------:R-:W-:Y:S02]  /*22d0*/  LEA.HI.X R5, R6, UR5, R179, 0x1, P0 ;  /* 0x0000000506057c11 */ /* 0x000fe400080f0cb3 */
[----:B------:R-:W-:Y:S02]  /*22e0*/  ISETP.GT.AND P0, PT, R0, 0x1, PT ;  /* 0x000000010000780c */ /* 0x000fe40003f04270 */
[----:B------:R-:W-:-:S02]  /*22f0*/  LEA R6, P4, R170, R14, 0x1 ;  /* 0x0000000eaa067211 */ /* 0x000fc400078808ff */
[----:B------:R-:W-:Y:S01]  /*2300*/  ISETP.GT.AND P3, PT, R3, RZ, P0 ;  /* 0x000000ff0300720c */ /* 0x000fe20000764270 */
[----:B--2---:R-:W-:-:S04]  /*2310*/  IMAD.U32 R7, R19, 0x10000, RZ ;  /* 0x0001000013077824 */ /* 0x004fc800078e00ff */
[----:B------:R-:W-:-:S04]  /*2320*/  FMUL R7, R7, R152 ;  /* 0x0000009807077220 */ /* 0x000fc80000400000 */
[----:B------:R-:W-:-:S05]  /*2330*/  FFMA R7, R24, R153, R7 ;  /* 0x0000009918077223 */ /* 0x000fca0000000007 */
[----:B------:R-:W-:Y:S01]  /*2340*/  F2FP.BF16.F32.PACK_AB R21, RZ, R7 ;  /* 0x00000007ff15723e */ /* 0x000fe200000010ff */
[----:B------:R-:W-:-:S04]  /*2350*/  IMAD.IADD R7, R175, 0x1, R171 ;  /* 0x00000001af077824 */ /* 0x000fc800078e02ab */
[----:B------:R0:W-:Y:S01]  /*2360*/  @P1 STG.E.U16 desc[UR36][R4.64], R21 ;  /* 0x0000001504001986 */ /* 0x0001e2000c101524 */
[----:B------:R-:W-:Y:S01]  /*2370*/  LEA.HI.X R7, R170, R15, R7, 0x1, P4 ;  /* 0x0000000faa077211 */ /* 0x000fe200020f0c07 */
[----:B------:R-:W-:Y:S06]  /*2380*/  @!P3 BRA `(.L_x_35) ;  /* 0x000000000004b947 */ /* 0x000fec0003800000 */
[----:B------:R1:W5:Y:S02]  /*2390*/  LDG.E.LTC128B.U16 R19, desc[UR36][R6.64+0x2] ;  /* 0x0000022406137981 */ /* 0x000364000c1e1520 */
.L_x_35:
[----:B------:R-:W-:Y:S05]  /*23a0*/  BSYNC B1 ;  /* 0x0000000000017941 */ /* 0x000fea0003800000 */
.L_x_34:
[----:B0----5:R-:W-:Y:S01]  /*23b0*/  IMAD.U32 R21, R19, 0x10000, RZ ;  /* 0x0001000013157824 */ /* 0x021fe200078e00ff */
[----:B------:R-:W-:Y:S01]  /*23c0*/  ISETP.GT.AND P2, PT, R3, 0x8, P2 ;  /* 0x000000080300780c */ /* 0x000fe20001744270 */
[----:B------:R-:W-:-:S04]  /*23d0*/  IMAD.WIDE.U32 R168, R162, R166, R168 ;  /* 0x000000a6a2a87225 */ /* 0x000fc800078e00a8 */
[----:B------:R-:W-:Y:S01]  /*23e0*/  FMUL R22, R21, R152 ;  /* 0x0000009815167220 */ /* 0x000fe20000400000 */
[----:B------:R-:W-:Y:S01]  /*23f0*/  IMAD.IADD R177, R177, 0x1, R169 ;  /* 0x00000001b1b17824 */ /* 0x000fe200078e02a9 */
[----:B------:R-:W-:Y:S02]  /*2400*/  IADD3 R21, P1, R164, R168, RZ ;  /* 0x000000a8a4157210 */ /* 0x000fe40007f3e0ff */
[----:B------:R-:W-:-:S03]  /*2410*/  FFMA R22, R25, R153, R22 ;  /* 0x0000009919167223 */ /* 0x000fc60000000016 */
[----:B------:R-:W-:Y:S01]  /*2420*/  IMAD.X R164, R177, 0x1, R165, P1 ;  /* 0x00000001b1a47824 */ /* 0x000fe200008e06a5 */
[C---:B------:R-:W-:Y:S02]  /*2430*/  LEA R24, P1, R21.reuse, R14, 0x1 ;  /* 0x0000000e15187211 */ /* 0x040fe400078208ff */
[----:B------:R-:W-:Y:S02]  /*2440*/  F2FP.BF16.F32.PACK_AB R22, RZ, R22 ;  /* 0x00000016ff16723e */ /* 0x000fe400000010ff */
[----:B------:R-:W-:Y:S02]  /*2450*/  LEA.HI.X R25, R21, R15, R164, 0x1, P1 ;  /* 0x0000000f15197211 */ /* 0x000fe400008f0ca4 */
[----:B------:R-:W-:Y:S02]  /*2460*/  PRMT R21, R22, 0x7610, R21 ;  /* 0x0000761016157816 */ /* 0x000fe40000000015 */
[----:B------:R-:W-:-:S03]  /*2470*/  PRMT R22, R19, 0x7610, R22 ;  /* 0x0000761013167816 */ /* 0x000fc60000000016 */
[----:B------:R0:W-:Y:S04]  /*2480*/  @P3 STG.E.U16 desc[UR36][R4.64+0x2], R21 ;  /* 0x0000021504003986 */ /* 0x0001e8000c101524 */
[----:B------:R-:W2:Y:S01]  /*2490*/  @P2 LDG.E.LTC128B.U16 R22, desc[UR36][R24.64] ;  /* 0x0000002418162981 */ /* 0x000ea2000c1e1520 */
[----:B------:R-:W-:Y:S01]  /*24a0*/  IADD3 R8, P1, P3, R8, R168, R12 ;  /* 0x000000a808087210 */ /* 0x000fe20007b3e00c */
[----:B------:R-:W-:Y:S01]  /*24b0*/  BSSY B1, `(.L_x_36) ;  /* 0x0000011000017945 */ /* 0x000fe20003800000 */
[C---:B------:R-:W-:Y:S02]  /*24c0*/  SHF.L.U64.HI R11, R10.reuse, 0x4, R11 ;  /* 0x000000040a0b7819 */ /* 0x040fe4000001020b */
[----:B------:R-:W-:Y:S02]  /*24d0*/  IADD3.X R9, R9, R177, R13, P1, P3 ;  /* 0x000000b109097210 */ /* 0x000fe40000fe640d */
[----:B------:R-:W-:-:S02]  /*24e0*/  LEA R10, P1, R10, R4, 0x4 ;  /* 0x000000040a0a7211 */ /* 0x000fc400078220ff */
[----:B------:R-:W-:Y:S01]  /*24f0*/  ISETP.GT.AND P0, PT, R3, 0x8, P0 ;  /* 0x000000080300780c */ /* 0x000fe20000704270 */
[----:B0-----:R-:W-:-:S04]  /*2500*/  IMAD.WIDE.U32 R20, R2, R20, R8 ;  /* 0x0000001402147225 */ /* 0x001fc800078e0008 */
[----:B------:R-:W-:Y:S01]  /*2510*/  IMAD.X R11, R11, 0x1, R5, P1 ;  /* 0x000000010b0b7824 */ /* 0x000fe200008e0605 */
[----:B------:R-:W-:Y:S01]  /*2520*/  LEA R8, P3, R20, R14, 0x1 ;  /* 0x0000000e14087211 */ /* 0x000fe200078608ff */
[----:B------:R-:W-:-:S05]  /*2530*/  IMAD.IADD R2, R175, 0x1, R21 ;  /* 0x00000001af027824 */ /* 0x000fca00078e0215 */
[----:B------:R-:W-:Y:S01]  /*2540*/  LEA.HI.X R9, R20, R15, R2, 0x1, P3 ;  /* 0x0000000f14097211 */ /* 0x000fe200018f0c02 */
[----:B--2---:R-:W-:-:S04]  /*2550*/  IMAD.U32 R19, R22, 0x10000, RZ ;  /* 0x0001000016137824 */ /* 0x004fc800078e00ff */
[----:B------:R-:W-:-:S04]  /*2560*/  FMUL R19, R19, R152 ;  /* 0x0000009813137220 */ /* 0x000fc80000400000 */
[----:B------:R-:W-:-:S05]  /*2570*/  FFMA R19, R26, R153, R19 ;  /* 0x000000991a137223 */ /* 0x000fca0000000013 */
[----:B------:R-:W-:-:S05]  /*2580*/  F2FP.BF16.F32.PACK_AB R19, RZ, R19 ;  /* 0x00000013ff13723e */ /* 0x000fca00000010ff */
[----:B------:R0:W-:Y:S01]  /*2590*/  @P2 STG.E.U16 desc[UR36][R10.64], R19 ;  /* 0x000000130a002986 */ /* 0x0001e2000c101524 */
[----:B------:R-:W-:Y:S05]  /*25a0*/  @!P0 BRA `(.L_x_37) ;  /* 0x0000000000048947 */ /* 0x000fea0003800000 */
[----:B------:R2:W5:Y:S02]  /*25b0*/  LDG.E.LTC128B.U16 R22, desc[UR36][R8.64+0x2] ;  /* 0x0000022408167981 */ /* 0x000564000c1e1520 */
.L_x_37:
[----:B------:R-:W-:Y:S05]  /*25c0*/  BSYNC B1 ;  /* 0x0000000000017941 */ /* 0x000fea0003800000 */
.L_x_36:
[----:B-----5:R-:W-:Y:S01]  /*25d0*/  IMAD.U32 R13, R22, 0x10000, RZ ;  /* 0x00010000160d7824 */ /* 0x020fe200078e00ff */
[----:B------:R-:W-:Y:S01]  /*25e0*/  ISETP.GT.AND P1, PT, R0, 0x8, PT ;  /* 0x000000080000780c */ /* 0x000fe20003f24270 */
[----:B------:R-:W-:Y:S02]  /*25f0*/  BSSY B1, `(.L_x_38) ;  /* 0x0000008000017945 */ /* 0x000fe40003800000 */
[----:B------:R-:W-:Y:S01]  /*2600*/  FMUL R2, R13, R152 ;  /* 0x000000980d027220 */ /* 0x000fe20000400000 */
[----:B------:R-:W-:-:S03]  /*2610*/  ISETP.GT.AND P2, PT, R3, RZ, P1 ;  /* 0x000000ff0300720c */ /* 0x000fc60000f44270 */
[----:B------:R-:W-:-:S05]  /*2620*/  FFMA R2, R27, R153, R2 ;  /* 0x000000991b027223 */ /* 0x000fca0000000002 */
[----:B------:R-:W-:-:S05]  /*2630*/  F2FP.BF16.F32.PACK_AB R2, RZ, R2 ;  /* 0x00000002ff02723e */ /* 0x000fca00000010ff */
[----:B------:R3:W-:Y:S01]  /*2640*/  @P0 STG.E.U16 desc[UR36][R10.64+0x2], R2 ;  /* 0x000002020a000986 */ /* 0x0007e2000c101524 */
[----:B------:R-:W-:Y:S05]  /*2650*/  @!P2 BRA `(.L_x_39) ;  /* 0x000000000004a947 */ /* 0x000fea0003800000 */
[----:B------:R4:W5:Y:S02]  /*2660*/  LDG.E.LTC128B.U16 R22, desc[UR36][R6.64+0x10] ;  /* 0x0000102406167981 */ /* 0x000964000c1e1520 */
.L_x_39:
[----:B------:R-:W-:Y:S05]  /*2670*/  BSYNC B1 ;  /* 0x0000000000017941 */ /* 0x000fea0003800000 */
.L_x_38:
        /* <DEDUP_REMOVED lines=10> */
.L_x_41:
[----:B------:R-:W-:Y:S05]  /*2720*/  BSYNC B1 ;  /* 0x0000000000017941 */ /* 0x000fea0003800000 */
.L_x_40:
[----:B0----5:R-:W-:Y:S01]  /*2730*/  IMAD.U32 R13, R22, 0x10000, RZ ;  /* 0x00010000160d7824 */ /* 0x021fe200078e00ff */
[----:B------:R-:W-:Y:S01]  /*2740*/  ISETP.GT.AND P1, PT, R3, 0x8, P1 ;  /* 0x000000080300780c */ /* 0x000fe20000f24270 */
[----:B------:R-:W-:Y:S02]  /*2750*/  BSSY B1, `(.L_x_42) ;  /* 0x0000007000017945 */ /* 0x000fe40003800000 */
[----:B---3--:R-:W-:-:S04]  /*2760*/  FMUL R2, R13, R152 ;  /* 0x000000980d027220 */ /* 0x008fc80000400000 */
[----:B------:R-:W-:-:S05]  /*2770*/  FFMA R2, R29, R153, R2 ;  /* 0x000000991d027223 */ /* 0x000fca0000000002 */
[----:B------:R-:W-:-:S05]  /*2780*/  F2FP.BF16.F32.PACK_AB R2, RZ, R2 ;  /* 0x00000002ff02723e */ /* 0x000fca00000010ff */
[----:B------:R0:W-:Y:S01]  /*2790*/  @P3 STG.E.U16 desc[UR36][R4.64+0x12], R2 ;  /* 0x0000120204003986 */ /* 0x0001e2000c101524 */
[----:B------:R-:W-:Y:S05]  /*27a0*/  @!P1 BRA `(.L_x_43) ;  /* 0x0000000000049947 */ /* 0x000fea0003800000 */
[----:B------:R3:W5:Y:S02]  /*27b0*/  LDG.E.LTC128B.U16 R22, desc[UR36][R8.64+0x10] ;  /* 0x0000102408167981 */ /* 0x000764000c1e1520 */
.L_x_43:
[----:B------:R-:W-:Y:S05]  /*27c0*/  BSYNC B1 ;  /* 0x0000000000017941 */ /* 0x000fea0003800000 */
.L_x_42:
[----:B-----5:R-:W-:Y:S01]  /*27d0*/  IMAD.U32 R13, R22, 0x10000, RZ ;  /* 0x00010000160d7824 */ /* 0x020fe200078e00ff */
[----:B------:R-:W-:Y:S01]  /*27e0*/  ISETP.GT.AND P0, PT, R3, 0x8, P0 ;  /* 0x000000080300780c */ /* 0x000fe20000704270 */
[----:B------:R-:W-:Y:S02]  /*27f0*/  BSSY B1, `(.L_x_44) ;  /* 0x0000007000017945 */ /* 0x000fe40003800000 */
[----:B------:R-:W-:-:S04]  /*2800*/  FMUL R13, R13, R152 ;  /* 0x000000980d0d7220 */ /* 0x000fc80000400000 */
[----:B------:R-:W-:-:S05]  /*2810*/  FFMA R13, R30, R153, R13 ;  /* 0x000000991e0d7223 */ /* 0x000fca000000000d */
[----:B------:R-:W-:-:S05]  /*2820*/  F2FP.BF16.F32.PACK_AB R13, RZ, R13 ;  /* 0x0000000dff0d723e */ /* 0x000fca00000010ff */
[----:B------:R0:W-:Y:S01]  /*2830*/  @P1 STG.E.U16 desc[UR36][R10.64+0x10], R13 ;  /* 0x0000100d0a001986 */ /* 0x0001e2000c101524 */
[----:B------:R-:W-:Y:S05]  /*2840*/  @!P0 BRA `(.L_x_45) ;  /* 0x0000000000048947 */ /* 0x000fea0003800000 */
[----:B------:R0:W5:Y:S02]  /*2850*/  LDG.E.LTC128B.U16 R22, desc[UR36][R8.64+0x12] ;  /* 0x0000122408167981 */ /* 0x000164000c1e1520 */
.L_x_45:
[----:B------:R-:W-:Y:S05]  /*2860*/  BSYNC B1 ;  /* 0x0000000000017941 */ /* 0x000fea0003800000 */
.L_x_44:
[----:B0----5:R-:W-:Y:S01]  /*2870*/  IMAD.U32 R13, R22, 0x10000, RZ ;  /* 0x00010000160d7824 */ /* 0x021fe200078e00ff */
        /* <DEDUP_REMOVED lines=9> */
.L_x_47:
[----:B------:R-:W-:Y:S05]  /*2910*/  BSYNC B1 ;  /* 0x0000000000017941 */ /* 0x000fea0003800000 */
.L_x_46:
        /* <DEDUP_REMOVED lines=10> */
.L_x_49:
[----:B------:R-:W-:Y:S05]  /*29c0*/  BSYNC B1 ;  /* 0x0000000000017941 */ /* 0x000fea0003800000 */
.L_x_48:
[----:B0----5:R-:W-:Y:S01]  /*29d0*/  IMAD.U32 R13, R22, 0x10000, RZ ;  /* 0x00010000160d7824 */ /* 0x021fe200078e00ff */
        /* <DEDUP_REMOVED lines=8> */
.L_x_51:
[----:B------:R-:W-:Y:S05]  /*2a60*/  BSYNC B1 ;  /* 0x0000000000017941 */ /* 0x000fea0003800000 */
.L_x_50:
        /* <DEDUP_REMOVED lines=9> */
.L_x_53:
[----:B------:R-:W-:Y:S05]  /*2b00*/  BSYNC B1 ;  /* 0x0000000000017941 */ /* 0x000fea0003800000 */
.L_x_52:
        /* <DEDUP_REMOVED lines=10> */
.L_x_55:
[----:B------:R-:W-:Y:S05]  /*2bb0*/  BSYNC B1 ;  /* 0x0000000000017941 */ /* 0x000fea0003800000 */
.L_x_54:
        /* <DEDUP_REMOVED lines=10> */
.L_x_57:
[----:B------:R-:W-:Y:S05]  /*2c60*/  BSYNC B1 ;  /* 0x0000000000017941 */ /* 0x000fea0003800000 */
.L_x_56:
        /* <DEDUP_REMOVED lines=9> */
.L_x_59:
[----:B------:R-:W-:Y:S05]  /*2d00*/  BSYNC B1 ;  /* 0x0000000000017941 */ /* 0x000fea0003800000 */
.L_x_58:
        /* <DEDUP_REMOVED lines=9> */
.L_x_61:
[----:B------:R-:W-:Y:S05]  /*2da0*/  BSYNC B1 ;  /* 0x0000000000017941 */ /* 0x000fea0003800000 */
.L_x_60:
        /* <DEDUP_REMOVED lines=10> */
.L_x_63:
[----:B------:R-:W-:Y:S05]  /*2e50*/  BSYNC B1 ;  /* 0x0000000000017941 */ /* 0x000fea0003800000 */
.L_x_62:
        /* <DEDUP_REMOVED lines=10> */
.L_x_65:
[----:B------:R-:W-:Y:S05]  /*2f00*/  BSYNC B1 ;  /* 0x0000000000017941 */ /* 0x000fea0003800000 */
.L_x_64:
        /* <DEDUP_REMOVED lines=9> */
.L_x_67:
[----:B------:R-:W-:Y:S05]  /*2fa0*/  BSYNC B1 ;  /* 0x0000000000017941 */ /* 0x000fea0003800000 */
.L_x_66:
        /* <DEDUP_REMOVED lines=9> */
.L_x_69:
[----:B------:R-:W-:Y:S05]  /*3040*/  BSYNC B1 ;  /* 0x0000000000017941 */ /* 0x000fea0003800000 */
.L_x_68:
        /* <DEDUP_REMOVED lines=10> */
.L_x_71:
[----:B------:R-:W-:Y:S05]  /*30f0*/  BSYNC B1 ;  /* 0x0000000000017941 */ /* 0x000fea0003800000 */
.L_x_70:
        /* <DEDUP_REMOVED lines=10> */
.L_x_73:
[----:B------:R-:W-:Y:S05]  /*31a0*/  BSYNC B1 ;  /* 0x0000000000017941 */ /* 0x000fea0003800000 */
.L_x_72:
        /* <DEDUP_REMOVED lines=9> */
.L_x_75:
[----:B------:R-:W-:Y:S05]  /*3240*/  BSYNC B1 ;  /* 0x0000000000017941 */ /* 0x000fea0003800000 */
.L_x_74:
        /* <DEDUP_REMOVED lines=9> */
.L_x_77:
[----:B------:R-:W-:Y:S05]  /*32e0*/  BSYNC B1 ;  /* 0x0000000000017941 */ /* 0x000fea0003800000 */
.L_x_76:
        /* <DEDUP_REMOVED lines=10> */
.L_x_79:
[----:B------:R-:W-:Y:S05]  /*3390*/  BSYNC B1 ;  /* 0x0000000000017941 */ /* 0x000fea0003800000 */
.L_x_78:
        /* <DEDUP_REMOVED lines=10> */
.L_x_81:
[----:B------:R-:W-:Y:S05]  /*3440*/  BSYNC B1 ;  /* 0x0000000000017941 */ /* 0x000fea0003800000 */
.L_x_80:
        /* <DEDUP_REMOVED lines=9> */
.L_x_83:
[----:B------:R-:W-:Y:S05]  /*34e0*/  BSYNC B1 ;  /* 0x0000000000017941 */ /* 0x000fea0003800000 */
.L_x_82:
        /* <DEDUP_REMOVED lines=9> */
.L_x_85:
[----:B------:R-:W-:Y:S05]  /*3580*/  BSYNC B1 ;  /* 0x0000000000017941 */ /* 0x000fea0003800000 */
.L_x_84:
        /* <DEDUP_REMOVED lines=10> */
.L_x_87:
[----:B------:R-:W-:Y:S05]  /*3630*/  BSYNC B1 ;  /* 0x0000000000017941 */ /* 0x000fea0003800000 */
.L_x_86:
        /* <DEDUP_REMOVED lines=10> */
.L_x_89:
[----:B------:R-:W-:Y:S05]  /*36e0*/  BSYNC B1 ;  /* 0x0000000000017941 */ /* 0x000fea0003800000 */
.L_x_88:
        /* <DEDUP_REMOVED lines=9> */
.L_x_91:
[----:B------:R-:W-:Y:S05]  /*3780*/  BSYNC B1 ;  /* 0x0000000000017941 */ /* 0x000fea0003800000 */
.L_x_90:
        /* <DEDUP_REMOVED lines=9> */
.L_x_93:
[----:B------:R-:W-:Y:S05]  /*3820*/  BSYNC B1 ;  /* 0x0000000000017941 */ /* 0x000fea0003800000 */
.L_x_92:
        /* <DEDUP_REMOVED lines=10> */
.L_x_95:
[----:B------:R-:W-:Y:S05]  /*38d0*/  BSYNC B1 ;  /* 0x0000000000017941 */ /* 0x000fea0003800000 */
.L_x_94:
        /* <DEDUP_REMOVED lines=10> */
.L_x_97:
[----:B------:R-:W-:Y:S05]  /*3980*/  BSYNC B1 ;  /* 0x0000000000017941 */ /* 0x000fea0003800000 */
.L_x_96:
        /* <DEDUP_REMOVED lines=9> */
.L_x_99:
[----:B------:R-:W-:Y:S05]  /*3a20*/  BSYNC B1 ;  /* 0x0000000000017941 */ /* 0x000fea0003800000 */
.L_x_98:
        /* <DEDUP_REMOVED lines=9> */
.L_x_101:
[----:B------:R-:W-:Y:S05]  /*3ac0*/  BSYNC B1 ;  /* 0x0000000000017941 */ /* 0x000fea0003800000 */
.L_x_100:
        /* <DEDUP_REMOVED lines=10> */
.L_x_103:
[----:B------:R-:W-:Y:S05]  /*3b70*/  BSYNC B1 ;  /* 0x0000000000017941 */ /* 0x000fea0003800000 */
.L_x_102:
        /* <DEDUP_REMOVED lines=10> */
.L_x_105:
[----:B------:R-:W-:Y:S05]  /*3c20*/  BSYNC B1 ;  /* 0x0000000000017941 */ /* 0x000fea0003800000 */
.L_x_104:
        /* <DEDUP_REMOVED lines=9> */
.L_x_107:
[----:B------:R-:W-:Y:S05]  /*3cc0*/  BSYNC B1 ;  /* 0x0000000000017941 */ /* 0x000fea0003800000 */
.L_x_106:
        /* <DEDUP_REMOVED lines=9> */
.L_x_109:
[----:B------:R-:W-:Y:S05]  /*3d60*/  BSYNC B1 ;  /* 0x0000000000017941 */ /* 0x000fea0003800000 */
.L_x_108:
        /* <DEDUP_REMOVED lines=10> */
.L_x_111:
[----:B------:R-:W-:Y:S05]  /*3e10*/  BSYNC B1 ;  /* 0x0000000000017941 */ /* 0x000fea0003800000 */
.L_x_110:
        /* <DEDUP_REMOVED lines=10> */
.L_x_113:
[----:B------:R-:W-:Y:S05]  /*3ec0*/  BSYNC B1 ;  /* 0x0000000000017941 */ /* 0x000fea0003800000 */
.L_x_112:
        /* <DEDUP_REMOVED lines=9> */
.L_x_115:
[----:B------:R-:W-:Y:S05]  /*3f60*/  BSYNC B1 ;  /* 0x0000000000017941 */ /* 0x000fea0003800000 */
.L_x_114:
        /* <DEDUP_REMOVED lines=9> */
.L_x_117:
[----:B------:R-:W-:Y:S05]  /*4000*/  BSYNC B1 ;  /* 0x0000000000017941 */ /* 0x000fea0003800000 */
.L_x_116:
        /* <DEDUP_REMOVED lines=10> */
.L_x_119:
[----:B------:R-:W-:Y:S05]  /*40b0*/  BSYNC B1 ;  /* 0x0000000000017941 */ /* 0x000fea0003800000 */
.L_x_118:
        /* <DEDUP_REMOVED lines=10> */
.L_x_121:
[----:B------:R-:W-:Y:S05]  /*4160*/  BSYNC B1 ;  /* 0x0000000000017941 */ /* 0x000fea0003800000 */
.L_x_120:
        /* <DEDUP_REMOVED lines=9> */
.L_x_123:
[----:B------:R-:W-:Y:S05]  /*4200*/  BSYNC B1 ;  /* 0x0000000000017941 */ /* 0x000fea0003800000 */
.L_x_122:
        /* <DEDUP_REMOVED lines=9> */
.L_x_125:
[----:B------:R-:W-:Y:S05]  /*42a0*/  BSYNC B1 ;  /* 0x0000000000017941 */ /* 0x000fea0003800000 */
.L_x_124:
        /* <DEDUP_REMOVED lines=10> */
.L_x_127:
[----:B------:R-:W-:Y:S05]  /*4350*/  BSYNC B1 ;  /* 0x0000000000017941 */ /* 0x000fea0003800000 */
.L_x_126:
        /* <DEDUP_REMOVED lines=10> */
.L_x_129:
[----:B------:R-:W-:Y:S05]  /*4400*/  BSYNC B1 ;  /* 0x0000000000017941 */ /* 0x000fea0003800000 */
.L_x_128:
        /* <DEDUP_REMOVED lines=9> */
.L_x_131:
[----:B------:R-:W-:Y:S05]  /*44a0*/  BSYNC B1 ;  /* 0x0000000000017941 */ /* 0x000fea0003800000 */
.L_x_130:
        /* <DEDUP_REMOVED lines=9> */
.L_x_133:
[----:B------:R-:W-:Y:S05]  /*4540*/  BSYNC B1 ;  /* 0x0000000000017941 */ /* 0x000fea0003800000 */
.L_x_132:
        /* <DEDUP_REMOVED lines=10> */
.L_x_135:
[----:B------:R-:W-:Y:S05]  /*45f0*/  BSYNC B1 ;  /* 0x0000000000017941 */ /* 0x000fea0003800000 */
.L_x_134:
        /* <DEDUP_REMOVED lines=10> */
.L_x_137:
[----:B------:R-:W-:Y:S05]  /*46a0*/  BSYNC B1 ;  /* 0x0000000000017941 */ /* 0x000fea0003800000 */
.L_x_136:
        /* <DEDUP_REMOVED lines=9> */
.L_x_139:
[----:B------:R-:W-:Y:S05]  /*4740*/  BSYNC B1 ;  /* 0x0000000000017941 */ /* 0x000fea0003800000 */
.L_x_138:
        /* <DEDUP_REMOVED lines=9> */
.L_x_141:
[----:B------:R-:W-:Y:S05]  /*47e0*/  BSYNC B1 ;  /* 0x0000000000017941 */ /* 0x000fea0003800000 */
.L_x_140:
        /* <DEDUP_REMOVED lines=10> */
.L_x_143:
[----:B------:R-:W-:Y:S05]  /*4890*/  BSYNC B1 ;  /* 0x0000000000017941 */ /* 0x000fea0003800000 */
.L_x_142:
        /* <DEDUP_REMOVED lines=10> */
.L_x_145:
[----:B------:R-:W-:Y:S05]  /*4940*/  BSYNC B1 ;  /* 0x0000000000017941 */ /* 0x000fea0003800000 */
.L_x_144:
        /* <DEDUP_REMOVED lines=9> */
.L_x_147:
[----:B------:R-:W-:Y:S05]  /*49e0*/  BSYNC B1 ;  /* 0x0000000000017941 */ /* 0x000fea0003800000 */
.L_x_146:
        /* <DEDUP_REMOVED lines=9> */
.L_x_149:
[----:B------:R-:W-:Y:S05]  /*4a80*/  BSYNC B1 ;  /* 0x0000000000017941 */ /* 0x000fea0003800000 */
.L_x_148:
        /* <DEDUP_REMOVED lines=10> */
.L_x_151:
[----:B------:R-:W-:Y:S05]  /*4b30*/  BSYNC B1 ;  /* 0x0000000000017941 */ /* 0x000fea0003800000 */
.L_x_150:
        /* <DEDUP_REMOVED lines=10> */
.L_x_153:
[----:B------:R-:W-:Y:S05]  /*4be0*/  BSYNC B1 ;  /* 0x0000000000017941 */ /* 0x000fea0003800000 */
.L_x_152:
        /* <DEDUP_REMOVED lines=9> */
.L_x_155:
[----:B------:R-:W-:Y:S05]  /*4c80*/  BSYNC B1 ;  /* 0x0000000000017941 */ /* 0x000fea0003800000 */
.L_x_154:
        /* <DEDUP_REMOVED lines=9> */
.L_x_157:
[----:B------:R-:W-:Y:S05]  /*4d20*/  BSYNC B1 ;  /* 0x0000000000017941 */ /* 0x000fea0003800000 */
.L_x_156:
        /* <DEDUP_REMOVED lines=10> */
.L_x_159:
[----:B------:R-:W-:Y:S05]  /*4dd0*/  BSYNC B1 ;  /* 0x0000000000017941 */ /* 0x000fea0003800000 */
.L_x_158:
        /* <DEDUP_REMOVED lines=10> */
.L_x_161:
[----:B------:R-:W-:Y:S05]  /*4e80*/  BSYNC B1 ;  /* 0x0000000000017941 */ /* 0x000fea0003800000 */
.L_x_160:
        /* <DEDUP_REMOVED lines=9> */
.L_x_163:
[----:B------:R-:W-:Y:S05]  /*4f20*/  BSYNC B1 ;  /* 0x0000000000017941 */ /* 0x000fea0003800000 */
.L_x_162:
        /* <DEDUP_REMOVED lines=9> */
.L_x_165:
[----:B------:R-:W-:Y:S05]  /*4fc0*/  BSYNC B1 ;  /* 0x0000000000017941 */ /* 0x000fea0003800000 */
.L_x_164:
        /* <DEDUP_REMOVED lines=10> */
.L_x_167:
[----:B------:R-:W-:Y:S05]  /*5070*/  BSYNC B1 ;  /* 0x0000000000017941 */ /* 0x000fea0003800000 */
.L_x_166:
        /* <DEDUP_REMOVED lines=10> */
.L_x_169:
[----:B------:R-:W-:Y:S05]  /*5120*/  BSYNC B1 ;  /* 0x0000000000017941 */ /* 0x000fea0003800000 */
.L_x_168:
        /* <DEDUP_REMOVED lines=9> */
.L_x_171:
[----:B------:R-:W-:Y:S05]  /*51c0*/  BSYNC B1 ;  /* 0x0000000000017941 */ /* 0x000fea0003800000 */
.L_x_170:
        /* <DEDUP_REMOVED lines=9> */
.L_x_173:
[----:B------:R-:W-:Y:S05]  /*5260*/  BSYNC B1 ;  /* 0x0000000000017941 */ /* 0x000fea0003800000 */
.L_x_172:
        /* <DEDUP_REMOVED lines=10> */
.L_x_175:
[----:B------:R-:W-:Y:S05]  /*5310*/  BSYNC B1 ;  /* 0x0000000000017941 */ /* 0x000fea0003800000 */
.L_x_174:
        /* <DEDUP_REMOVED lines=10> */
.L_x_177:
[----:B------:R-:W-:Y:S05]  /*53c0*/  BSYNC B1 ;  /* 0x0000000000017941 */ /* 0x000fea0003800000 */
.L_x_176:
        /* <DEDUP_REMOVED lines=9> */
.L_x_179:
[----:B------:R-:W-:Y:S05]  /*5460*/  BSYNC B1 ;  /* 0x0000000000017941 */ /* 0x000fea0003800000 */
.L_x_178:
        /* <DEDUP_REMOVED lines=9> */
.L_x_181:
[----:B------:R-:W-:Y:S05]  /*5500*/  BSYNC B1 ;  /* 0x0000000000017941 */ /* 0x000fea0003800000 */
.L_x_180:
        /* <DEDUP_REMOVED lines=10> */
.L_x_183:
[----:B------:R-:W-:Y:S05]  /*55b0*/  BSYNC B1 ;  /* 0x0000000000017941 */ /* 0x000fea0003800000 */
.L_x_182:
        /* <DEDUP_REMOVED lines=10> */
.L_x_185:
[----:B------:R-:W-:Y:S05]  /*5660*/  BSYNC B1 ;  /* 0x0000000000017941 */ /* 0x000fea0003800000 */
.L_x_184:
        /* <DEDUP_REMOVED lines=9> */
.L_x_187:
[----:B------:R-:W-:Y:S05]  /*5700*/  BSYNC B1 ;  /* 0x0000000000017941 */ /* 0x000fea0003800000 */
.L_x_186:
        /* <DEDUP_REMOVED lines=9> */
.L_x_189:
[----:B------:R-:W-:Y:S05]  /*57a0*/  BSYNC B1 ;  /* 0x0000000000017941 */ /* 0x000fea0003800000 */
.L_x_188:
        /* <DEDUP_REMOVED lines=10> */
.L_x_191:
[----:B------:R-:W-:Y:S05]  /*5850*/  BSYNC B1 ;  /* 0x0000000000017941 */ /* 0x000fea0003800000 */
.L_x_190:
        /* <DEDUP_REMOVED lines=10> */
.L_x_193:
[----:B------:R-:W-:Y:S05]  /*5900*/  BSYNC B1 ;  /* 0x0000000000017941 */ /* 0x000fea0003800000 */
.L_x_192:
        /* <DEDUP_REMOVED lines=9> */
.L_x_195:
[----:B------:R-:W-:Y:S05]  /*59a0*/  BSYNC B1 ;  /* 0x0000000000017941 */ /* 0x000fea0003800000 */
.L_x_194:
        /* <DEDUP_REMOVED lines=9> */
.L_x_197:
[----:B------:R-:W-:Y:S05]  /*5a40*/  BSYNC B1 ;  /* 0x0000000000017941 */ /* 0x000fea0003800000 */
.L_x_196:
        /* <DEDUP_REMOVED lines=10> */
.L_x_199:
[----:B------:R-:W-:Y:S05]  /*5af0*/  BSYNC B1 ;  /* 0x0000000000017941 */ /* 0x000fea0003800000 */
.L_x_198:
        /* <DEDUP_REMOVED lines=10> */
.L_x_201:
[----:B------:R-:W-:Y:S05]  /*5ba0*/  BSYNC B1 ;  /* 0x0000000000017941 */ /* 0x000fea0003800000 */
.L_x_200:
        /* <DEDUP_REMOVED lines=9> */
.L_x_203:
[----:B------:R-:W-:Y:S05]  /*5c40*/  BSYNC B1 ;  /* 0x0000000000017941 */ /* 0x000fea0003800000 */
.L_x_202:
        /* <DEDUP_REMOVED lines=9> */
.L_x_205:
[----:B------:R-:W-:Y:S05]  /*5ce0*/  BSYNC B1 ;  /* 0x0000000000017941 */ /* 0x000fea0003800000 */
.L_x_204:
        /* <DEDUP_REMOVED lines=10> */
.L_x_207:
[----:B------:R-:W-:Y:S05]  /*5d90*/  BSYNC B1 ;  /* 0x0000000000017941 */ /* 0x000fea0003800000 */
.L_x_206:
        /* <DEDUP_REMOVED lines=10> */
.L_x_209:
[----:B------:R-:W-:Y:S05]  /*5e40*/  BSYNC B1 ;  /* 0x0000000000017941 */ /* 0x000fea0003800000 */
.L_x_208:
        /* <DEDUP_REMOVED lines=9> */
.L_x_211:
[----:B------:R-:W-:Y:S05]  /*5ee0*/  BSYNC B1 ;  /* 0x0000000000017941 */ /* 0x000fea0003800000 */
.L_x_210:
        /* <DEDUP_REMOVED lines=9> */
.L_x_213:
[----:B------:R-:W-:Y:S05]  /*5f80*/  BSYNC B1 ;  /* 0x0000000000017941 */ /* 0x000fea0003800000 */
.L_x_212:
        /* <DEDUP_REMOVED lines=10> */
.L_x_215:
[----:B------:R-:W-:Y:S05]  /*6030*/  BSYNC B1 ;  /* 0x0000000000017941 */ /* 0x000fea0003800000 */
.L_x_214:
        /* <DEDUP_REMOVED lines=10> */
.L_x_217:
[----:B------:R-:W-:Y:S05]  /*60e0*/  BSYNC B1 ;  /* 0x0000000000017941 */ /* 0x000fea0003800000 */
.L_x_216:
        /* <DEDUP_REMOVED lines=9> */
.L_x_219:
[----:B------:R-:W-:Y:S05]  /*6180*/  BSYNC B1 ;  /* 0x0000000000017941 */ /* 0x000fea0003800000 */
.L_x_218:
        /* <DEDUP_REMOVED lines=9> */
.L_x_221:
[----:B------:R-:W-:Y:S05]  /*6220*/  BSYNC B1 ;  /* 0x0000000000017941 */ /* 0x000fea0003800000 */
.L_x_220:
        /* <DEDUP_REMOVED lines=10> */
.L_x_223:
[----:B------:R-:W-:Y:S05]  /*62d0*/  BSYNC B1 ;  /* 0x0000000000017941 */ /* 0x000fea0003800000 */
.L_x_222:
        /* <DEDUP_REMOVED lines=10> */
.L_x_225:
[----:B------:R-:W-:Y:S05]  /*6380*/  BSYNC B1 ;  /* 0x0000000000017941 */ /* 0x000fea0003800000 */
.L_x_224:
        /* <DEDUP_REMOVED lines=9> */
.L_x_227:
[----:B------:R-:W-:Y:S05]  /*6420*/  BSYNC B1 ;  /* 0x0000000000017941 */ /* 0x000fea0003800000 */
.L_x_226:
        /* <DEDUP_REMOVED lines=9> */
.L_x_229:
[----:B------:R-:W-:Y:S05]  /*64c0*/  BSYNC B1 ;  /* 0x0000000000017941 */ /* 0x000fea0003800000 */
.L_x_228:
        /* <DEDUP_REMOVED lines=10> */
.L_x_231:
[----:B------:R-:W-:Y:S05]  /*6570*/  BSYNC B1 ;  /* 0x0000000000017941 */ /* 0x000fea0003800000 */
.L_x_230:
        /* <DEDUP_REMOVED lines=10> */
.L_x_233:
[----:B------:R-:W-:Y:S05]  /*6620*/  BSYNC B1 ;  /* 0x0000000000017941 */ /* 0x000fea0003800000 */
.L_x_232:
        /* <DEDUP_REMOVED lines=9> */
.L_x_235:
[----:B------:R-:W-:Y:S05]  /*66c0*/  BSYNC B1 ;  /* 0x0000000000017941 */ /* 0x000fea0003800000 */
.L_x_234:
        /* <DEDUP_REMOVED lines=9> */
.L_x_237:
[----:B------:R-:W-:Y:S05]  /*6760*/  BSYNC B1 ;  /* 0x0000000000017941 */ /* 0x000fea0003800000 */
.L_x_236:
        /* <DEDUP_REMOVED lines=10> */
.L_x_239:
[----:B------:R-:W-:Y:S05]  /*6810*/  BSYNC B1 ;  /* 0x0000000000017941 */ /* 0x000fea0003800000 */
.L_x_238:
        /* <DEDUP_REMOVED lines=10> */
.L_x_241:
[----:B------:R-:W-:Y:S05]  /*68c0*/  BSYNC B1 ;  /* 0x0000000000017941 */ /* 0x000fea0003800000 */
.L_x_240:
        /* <DEDUP_REMOVED lines=9> */
.L_x_243:
[----:B------:R-:W-:Y:S05]  /*6960*/  BSYNC B1 ;  /* 0x0000000000017941 */ /* 0x000fea0003800000 */
.L_x_242:
        /* <DEDUP_REMOVED lines=9> */
.L_x_245:
[----:B------:R-:W-:Y:S05]  /*6a00*/  BSYNC B1 ;  /* 0x0000000000017941 */ /* 0x000fea0003800000 */
.L_x_244:
        /* <DEDUP_REMOVED lines=10> */
.L_x_247:
[----:B------:R-:W-:Y:S05]  /*6ab0*/  BSYNC B1 ;  /* 0x0000000000017941 */ /* 0x000fea0003800000 */
.L_x_246:
        /* <DEDUP_REMOVED lines=10> */
.L_x_249:
[----:B------:R-:W-:Y:S05]  /*6b60*/  BSYNC B1 ;  /* 0x0000000000017941 */ /* 0x000fea0003800000 */
.L_x_248:
        /* <DEDUP_REMOVED lines=9> */
.L_x_251:
[----:B------:R-:W-:Y:S05]  /*6c00*/  BSYNC B1 ;  /* 0x0000000000017941 */ /* 0x000fea0003800000 */
.L_x_250:
        /* <DEDUP_REMOVED lines=9> */
.L_x_253:
[----:B------:R-:W-:Y:S05]  /*6ca0*/  BSYNC B1 ;  /* 0x0000000000017941 */ /* 0x000fea0003800000 */
.L_x_252:
        /* <DEDUP_REMOVED lines=10> */
.L_x_255:
[----:B------:R-:W-:Y:S05]  /*6d50*/  BSYNC B1 ;  /* 0x0000000000017941 */ /* 0x000fea0003800000 */
.L_x_254:
        /* <DEDUP_REMOVED lines=10> */
.L_x_257:
[----:B------:R-:W-:Y:S05]  /*6e00*/  BSYNC B1 ;  /* 0x0000000000017941 */ /* 0x000fea0003800000 */
.L_x_256:
        /* <DEDUP_REMOVED lines=9> */
.L_x_259:
[----:B------:R-:W-:Y:S05]  /*6ea0*/  BSYNC B1 ;  /* 0x0000000000017941 */ /* 0x000fea0003800000 */
.L_x_258:
        /* <DEDUP_REMOVED lines=9> */
.L_x_261:
[----:B------:R-:W-:Y:S05]  /*6f40*/  BSYNC B1 ;  /* 0x0000000000017941 */ /* 0x000fea0003800000 */
.L_x_260:
        /* <DEDUP_REMOVED lines=10> */
.L_x_263:
[----:B------:R-:W-:Y:S05]  /*6ff0*/  BSYNC B1 ;  /* 0x0000000000017941 */ /* 0x000fea0003800000 */
.L_x_262:
        /* <DEDUP_REMOVED lines=10> */
.L_x_265:
[----:B------:R-:W-:Y:S05]  /*70a0*/  BSYNC B1 ;  /* 0x0000000000017941 */ /* 0x000fea0003800000 */
.L_x_264:
        /* <DEDUP_REMOVED lines=9> */
.L_x_267:
[----:B------:R-:W-:Y:S05]  /*7140*/  BSYNC B1 ;  /* 0x0000000000017941 */ /* 0x000fea0003800000 */
.L_x_266:
        /* <DEDUP_REMOVED lines=9> */
.L_x_269:
[----:B------:R-:W-:Y:S05]  /*71e0*/  BSYNC B1 ;  /* 0x0000000000017941 */ /* 0x000fea0003800000 */
.L_x_268:
        /* <DEDUP_REMOVED lines=10> */
.L_x_271:
[----:B------:R-:W-:Y:S05]  /*7290*/  BSYNC B1 ;  /* 0x0000000000017941 */ /* 0x000fea0003800000 */
.L_x_270:
        /* <DEDUP_REMOVED lines=10> */
.L_x_273:
[----:B------:R-:W-:Y:S05]  /*7340*/  BSYNC B1 ;  /* 0x0000000000017941 */ /* 0x000fea0003800000 */
.L_x_272:
        /* <DEDUP_REMOVED lines=9> */
.L_x_275:
[----:B------:R-:W-:Y:S05]  /*73e0*/  BSYNC B1 ;  /* 0x0000000000017941 */ /* 0x000fea0003800000 */
.L_x_274:
        /* <DEDUP_REMOVED lines=9> */
.L_x_277:
[----:B------:R-:W-:Y:S05]  /*7480*/  BSYNC B1 ;  /* 0x0000000000017941 */ /* 0x000fea0003800000 */
.L_x_276:
        /* <DEDUP_REMOVED lines=10> */
.L_x_279:
[----:B------:R-:W-:Y:S05]  /*7530*/  BSYNC B1 ;  /* 0x0000000000017941 */ /* 0x000fea0003800000 */
.L_x_278:
        /* <DEDUP_REMOVED lines=10> */
.L_x_281:
[----:B------:R-:W-:Y:S05]  /*75e0*/  BSYNC B1 ;  /* 0x0000000000017941 */ /* 0x000fea0003800000 */
.L_x_280:
[----:B01--45:R-:W-:Y:S01]  /*75f0*/  IMAD.U32 R7, R22, 0x10000, RZ ;  /* 0x0001000016077824 */ /* 0x033fe200078e00ff */
        /* <DEDUP_REMOVED lines=8> */
.L_x_283:
[----:B------:R-:W-:Y:S05]  /*7680*/  BSYNC B1 ;  /* 0x0000000000017941 */ /* 0x000fea0003800000 */
.L_x_282:
[----:B0----5:R-:W-:Y:S01]  /*7690*/  IMAD.U32 R5, R22, 0x10000, RZ ;  /* 0x0001000016057824 */ /* 0x021fe200078e00ff */
[----:B------:R-:W-:Y:S01]  /*76a0*/  ISETP.GT.AND P0, PT, R3, 0x8, P0 ;  /* 0x000000080300780c */ /* 0x000fe20000704270 */
[----:B------:R-:W-:Y:S01]  /*76b0*/  @P1 IMAD.MOV.U32 R4, RZ, RZ, R10 ;  /* 0x000000ffff041224 */ /* 0x000fe200078e000a */
[----:B------:R-:W-:Y:S01]  /*76c0*/  BSSY B1, `(.L_x_284) ;  /* 0x0000009000017945 */ /* 0x000fe20003800000 */
[----:B------:R-:W-:-:S04]  /*76d0*/  FMUL R5, R5, R152 ;  /* 0x0000009805057220 */ /* 0x000fc80000400000 */
[----:B------:R-:W-:-:S05]  /*76e0*/  FFMA R5, R150, R153, R5 ;  /* 0x0000009996057223 */ /* 0x000fca0000000005 */
[----:B------:R-:W-:-:S04]  /*76f0*/  F2FP.BF16.F32.PACK_AB R5, RZ, R5 ;  /* 0x00000005ff05723e */ /* 0x000fc800000010ff */
[----:B------:R-:W-:Y:S01]  /*7700*/  PRMT R2, R5, 0x7610, R2 ;  /* 0x0000761005027816 */ /* 0x000fe20000000002 */
[----:B------:R-:W-:-:S05]  /*7710*/  @P1 IMAD.MOV.U32 R5, RZ, RZ, R11 ;  /* 0x000000ffff051224 */ /* 0x000fca00078e000b */
[----:B------:R0:W-:Y:S01]  /*7720*/  @P1 STG.E.U16 desc[UR36][R4.64+0x1f0], R2 ;  /* 0x0001f00204001986 */ /* 0x0001e2000c101524 */
[----:B------:R-:W-:Y:S05]  /*7730*/  @!P0 BRA `(.L_x_285) ;  /* 0x0000000000048947 */ /* 0x000fea0003800000 */
[----:B------:R4:W5:Y:S02]  /*7740*/  LDG.E.LTC128B.U16 R22, desc[UR36][R8.64+0x1f2] ;  /* 0x0001f22408167981 */ /* 0x000964000c1e1520 */
.L_x_285:
[----:B------:R-:W-:Y:S05]  /*7750*/  BSYNC B1 ;  /* 0x0000000000017941 */ /* 0x000fea0003800000 */
.L_x_284:
[----:B------:R-:W-:Y:S05]  /*7760*/  @!P0 BRA `(.L_x_286) ;  /* 0x0000002400488947 */ /* 0x000fea0003800000 */
[----:B-----5:R-:W-:-:S04]  /*7770*/  IMAD.U32 R3, R22, 0x10000, RZ ;  /* 0x0001000016037824 */ /* 0x020fc800078e00ff */
[----:B------:R-:W-:-:S04]  /*7780*/  FMUL R0, R3, R152 ;  /* 0x0000009803007220 */ /* 0x000fc80000400000 */
[----:B------:R-:W-:-:S05]  /*7790*/  FFMA R0, R151, R153, R0 ;  /* 0x0000009997007223 */ /* 0x000fca0000000000 */
[----:B------:R-:W-:-:S05]  /*77a0*/  F2FP.BF16.F32.PACK_AB R0, RZ, R0 ;  /* 0x00000000ff00723e */ /* 0x000fca00000010ff */
[----:B------:R0:W-:Y:S01]  /*77b0*/  STG.E.U16 desc[UR36][R10.64+0x1f2], R0 ;  /* 0x0001f2000a007986 */ /* 0x0001e2000c101524 */
[----:B------:R-:W-:Y:S05]  /*77c0*/  BRA `(.L_x_286) ;  /* 0x0000002400307947 */ /* 0x000fea0003800000 */
.L_x_33:
[----:B------:R-:W-:Y:S01]  /*77d0*/  ISETP.GT.AND P0, PT, R0, 0x1, PT ;  /* 0x000000010000780c */ /* 0x000fe20003f04270 */
[----:B------:R-:W-:Y:S01]  /*77e0*/  ULDC.64 UR4, c[0x0][0x5c0] ;  /* 0x0001700000047ab9 */ /* 0x000fe20000000a00 */
[-C--:B------:R-:W-:Y:S01]  /*77f0*/  FMUL R24, R24, R153.reuse ;  /* 0x0000009918187220 */ /* 0x080fe20000400000 */
[-C--:B------:R-:W-:Y:S01]  /*7800*/  FMUL R25, R25, R153.reuse ;  /* 0x0000009919197220 */ /* 0x080fe20000400000 */
[----:B------:R-:W-:Y:S01]  /*7810*/  ISETP.GT.AND P3, PT, R3, RZ, P0 ;  /* 0x000000ff0300720c */ /* 0x000fe20000764270 */
[-C--:B------:R-:W-:Y:S01]  /*7820*/  FMUL R26, R26, R153.reuse ;  /* 0x000000991a1a7220 */ /* 0x080fe20000400000 */
[----:B------:R-:W-:Y:S01]  /*7830*/  LEA R4, P4, R6, UR4, 0x1 ;  /* 0x0000000406047c11 */ /* 0x000fe2000f8808ff */
[-C--:B------:R-:W-:Y:S01]  /*7840*/  FMUL R27, R27, R153.reuse ;  /* 0x000000991b1b7220 */ /* 0x080fe20000400000 */
[----:B------:R-:W-:Y:S01]  /*7850*/  F2FP.BF16.F32.PACK_AB R24, RZ, R24 ;  /* 0x00000018ff18723e */ /* 0x000fe200000010ff */
[-C--:B------:R-:W-:Y:S01]  /*7860*/  FMUL R28, R28, R153.reuse ;  /* 0x000000991c1c7220 */ /* 0x080fe20000400000 */
[----:B------:R-:W-:Y:S01]  /*7870*/  LEA.HI.X R5, R6, UR5, R179, 0x1, P4 ;  /* 0x0000000506057c11 */ /* 0x000fe2000a0f0cb3 */
[----:B------:R-:W-:Y:S01]  /*7880*/  FMUL R29, R29, R153 ;  /* 0x000000991d1d7220 */ /* 0x000fe20000400000 */
[----:B------:R-:W-:Y:S01]  /*7890*/  F2FP.BF16.F32.PACK_AB R25, RZ, R25 ;  /* 0x00000019ff19723e */ /* 0x000fe200000010ff */
[-C--:B------:R-:W-:Y:S01]  /*78a0*/  FMUL R30, R30, R153.reuse ;  /* 0x000000991e1e7220 */ /* 0x080fe20000400000 */
[----:B------:R-:W-:Y:S01]  /*78b0*/  SHF.L.U64.HI R11, R10, 0x4, R11 ;  /* 0x000000040a0b7819 */ /* 0x000fe2000001020b */
[----:B------:R-:W-:Y:S01]  /*78c0*/  @P1 STG.E.U16 desc[UR36][R4.64], R24 ;  /* 0x0000001804001986 */ /* 0x000fe2000c101524 */
[----:B------:R-:W-:Y:S01]  /*78d0*/  ISETP.GT.AND P1, PT, R0, 0x8, PT ;  /* 0x000000080000780c */ /* 0x000fe20003f24270 */
[-C--:B------:R-:W-:Y:S01]  /*78e0*/  FMUL R31, R31, R153.reuse ;  /* 0x000000991f1f7220 */ /* 0x080fe20000400000 */
[C---:B------:R-:W-:Y:S01]  /*78f0*/  ISETP.GT.AND P4, PT, R3.reuse, 0x8, P0 ;  /* 0x000000080300780c */ /* 0x040fe20000784270 */
[----:B------:R-:W-:Y:S01]  /*7900*/  @P3 STG.E.U16 desc[UR36][R4.64+0x2], R25 ;  /* 0x0000021904003986 */ /* 0x000fe2000c101524 */
[----:B------:R-:W-:Y:S01]  /*7910*/  LEA R6, P3, R10, R4, 0x4 ;  /* 0x000000040a067211 */ /* 0x000fe200078620ff */
[-C--:B------:R-:W-:Y:S01]  /*7920*/  FMUL R32, R32, R153.reuse ;  /* 0x0000009920207220 */ /* 0x080fe20000400000 */
[----:B------:R-:W-:Y:S01]  /*7930*/  ISETP.GT.AND P2, PT, R3, 0x8, P2 ;  /* 0x000000080300780c */ /* 0x000fe20001744270 */
[-C--:B------:R-:W-:Y:S01]  /*7940*/  FMUL R33, R33, R153.reuse ;  /* 0x0000009921217220 */ /* 0x080fe20000400000 */
[----:B------:R-:W-:Y:S01]  /*7950*/  ISETP.GT.AND P0, PT, R0, 0x9, PT ;  /* 0x000000090000780c */ /* 0x000fe20003f04270 */
[----:B------:R-:W-:Y:S01]  /*7960*/  IMAD.X R7, R11, 0x1, R5, P3 ;  /* 0x000000010b077824 */ /* 0x000fe200018e0605 */
[C---:B------:R-:W-:Y:S01]  /*7970*/  ISETP.GT.AND P5, PT, R3.reuse, RZ, P1 ;  /* 0x000000ff0300720c */ /* 0x040fe20000fa4270 */
[-C--:B------:R-:W-:Y:S01]  /*7980*/  FMUL R34, R34, R153.reuse ;  /* 0x0000009922227220 */ /* 0x080fe20000400000 */
[----:B------:R-:W-:Y:S01]  /*7990*/  ISETP.GT.AND P3, PT, R3, RZ, P0 ;  /* 0x000000ff0300720c */ /* 0x000fe20000764270 */
[-C--:B------:R-:W-:Y:S01]  /*79a0*/  FMUL R35, R35, R153.reuse ;  /* 0x0000009923237220 */ /* 0x080fe20000400000 */
[----:B------:R-:W-:Y:S01]  /*79b0*/  F2FP.BF16.F32.PACK_AB R26, RZ, R26 ;  /* 0x0000001aff1a723e */ /* 0x000fe200000010ff */
[----:B------:R-:W-:Y:S01]  /*79c0*/  FMUL R36, R36, R153 ;  /* 0x0000009924247220 */ /* 0x000fe20000400000 */
[----:B------:R-:W-:Y:S01]  /*79d0*/  F2FP.BF16.F32.PACK_AB R27, RZ, R27 ;  /* 0x0000001bff1b723e */ /* 0x000fe200000010ff */
[----:B------:R-:W-:Y:S01]  /*79e0*/  FMUL R37, R37, R153 ;  /* 0x0000009925257220 */ /* 0x000fe20000400000 */
[----:B------:R-:W-:Y:S01]  /*79f0*/  F2FP.BF16.F32.PACK_AB R28, RZ, R28 ;  /* 0x0000001cff1c723e */ /* 0x000fe200000010ff */
[----:B------:R-:W-:Y:S01]  /*7a00*/  @P2 STG.E.U16 desc[UR36][R6.64], R26 ;  /* 0x0000001a06002986 */ /* 0x000fe2000c101524 */
[----:B------:R-:W-:Y:S01]  /*7a10*/  F2FP.BF16.F32.PACK_AB R29, RZ, R29 ;  /* 0x0000001dff1d723e */ /* 0x000fe200000010ff */
[-C--:B------:R-:W-:Y:S01]  /*7a20*/  FMUL R38, R38, R153.reuse ;  /* 0x0000009926267220 */ /* 0x080fe20000400000 */
[----:B------:R-:W-:Y:S01]  /*7a30*/  ISETP.GT.AND P2, PT, R3, 0x8, P1 ;  /* 0x000000080300780c */ /* 0x000fe20000f44270 */
[----:B------:R-:W-:Y:S01]  /*7a40*/  @P4 STG.E.U16 desc[UR36][R6.64+0x2], R27 ;  /* 0x0000021b06004986 */ /* 0x000fe2000c101524 */
[----:B------:R-:W-:Y:S01]  /*7a50*/  ISETP.GT.AND P1, PT, R0, 0x10, PT ;  /* 0x000000100000780c */ /* 0x000fe20003f24270 */
[-C--:B------:R-:W-:Y:S01]  /*7a60*/  FMUL R39, R39, R153.reuse ;  /* 0x0000009927277220 */ /* 0x080fe20000400000 */
[----:B------:R-:W-:Y:S01]  /*7a70*/  F2FP.BF16.F32.PACK_AB R30, RZ, R30 ;  /* 0x0000001eff1e723e */ /* 0x000fe200000010ff */
[----:B------:R-:W-:Y:S01]  /*7a80*/  @P5 STG.E.U16 desc[UR36][R4.64+0x10], R28 ;  /* 0x0000101c04005986 */ /* 0x000fe2000c101524 */
[C---:B------:R-:W-:Y:S01]  /*7a90*/  ISETP.GT.AND P4, PT, R3.reuse, RZ, P1 ;  /* 0x000000ff0300720c */ /* 0x040fe20000f84270 */
[----:B------:R-:W-:Y:S01]  /*7aa0*/  FMUL R40, R40, R153 ;  /* 0x0000009928287220 */ /* 0x000fe20000400000 */
[----:B------:R-:W-:Y:S01]  /*7ab0*/  F2FP.BF16.F32.PACK_AB R31, RZ, R31 ;  /* 0x0000001fff1f723e */ /* 0x000fe200000010ff */
[----:B------:R-:W-:Y:S01]  /*7ac0*/  @P3 STG.E.U16 desc[UR36][R4.64+0x12], R29 ;  /* 0x0000121d04003986 */ /* 0x000fe2000c101524 */
[----:B------:R-:W-:Y:S01]  /*7ad0*/  ISETP.GT.AND P3, PT, R3, 0x8, P0 ;  /* 0x000000080300780c */ /* 0x000fe20000764270 */
[-C--:B------:R-:W-:Y:S01]  /*7ae0*/  FMUL R41, R41, R153.reuse ;  /* 0x0000009929297220 */ /* 0x080fe20000400000 */
[----:B------:R-:W-:Y:S01]  /*7af0*/  ISETP.GT.AND P0, PT, R0, 0x11, PT ;  /* 0x000000110000780c */ /* 0x000fe20003f04270 */
[----:B------:R-:W-:Y:S01]  /*7b00*/  @P2 STG.E.U16 desc[UR36][R6.64+0x10], R30 ;  /* 0x0000101e06002986 */ /* 0x000fe2000c101524 */
[----:B------:R-:W-:Y:S01]  /*7b10*/  F2FP.BF16.F32.PACK_AB R32, RZ, R32 ;  /* 0x00000020ff20723e */ /* 0x000fe200000010ff */
[-C--:B------:R-:W-:Y:S01]  /*7b20*/  FMUL R42, R42, R153.reuse ;  /* 0x000000992a2a7220 */ /* 0x080fe20000400000 */
[----:B------:R-:W-:Y:S01]  /*7b30*/  ISETP.GT.AND P5, PT, R3, RZ, P0 ;  /* 0x000000ff0300720c */ /* 0x000fe200007a4270 */
[-C--:B------:R-:W-:Y:S01]  /*7b40*/  FMUL R43, R43, R153.reuse ;  /* 0x000000992b2b7220 */ /* 0x080fe20000400000 */
[----:B------:R-:W-:Y:S01]  /*7b50*/  ISETP.GT.AND P2, PT, R3, 0x8, P1 ;  /* 0x000000080300780c */ /* 0x000fe20000f44270 */
[-C--:B------:R-:W-:Y:S01]  /*7b60*/  FMUL R44, R44, R153.reuse ;  /* 0x000000992c2c7220 */ /* 0x080fe20000400000 */
[----:B------:R-:W-:Y:S01]  /*7b70*/  ISETP.GT.AND P1, PT, R0, 0x18, PT ;  /* 0x000000180000780c */ /* 0x000fe20003f24270 */
[----:B------:R-:W-:Y:S01]  /*7b80*/  FMUL R45, R45, R153 ;  /* 0x000000992d2d7220 */ /* 0x000fe20000400000 */
[----:B------:R-:W-:Y:S01]  /*7b90*/  F2FP.BF16.F32.PACK_AB R33, RZ, R33 ;  /* 0x00000021ff21723e */ /* 0x000fe200000010ff */
[----:B------:R-:W-:Y:S01]  /*7ba0*/  @P3 STG.E.U16 desc[UR36][R6.64+0x12], R31 ;  /* 0x0000121f06003986 */ /* 0x000fe2000c101524 */
[C---:B------:R-:W-:Y:S01]  /*7bb0*/  ISETP.GT.AND P3, PT, R3.reuse, 0x8, P0 ;  /* 0x000000080300780c */ /* 0x040fe20000764270 */
[-C--:B------:R-:W-:Y:S01]  /*7bc0*/  FMUL R46, R46, R153.reuse ;  /* 0x000000992e2e7220 */ /* 0x080fe20000400000 */
[----:B------:R-:W-:Y:S01]  /*7bd0*/  ISETP.GT.AND P0, PT, R0, 0x19, PT ;  /* 0x000000190000780c */ /* 0x000fe20003f04270 */
[----:B------:R-:W-:Y:S01]  /*7be0*/  @P4 STG.E.U16 desc[UR36][R4.64+0x20], R32 ;  /* 0x0000202004004986 */ /* 0x000fe2000c101524 */
[----:B------:R-:W-:Y:S01]  /*7bf0*/  ISETP.GT.AND P4, PT, R3, RZ, P1 ;  /* 0x000000ff0300720c */ /* 0x000fe20000f84270 */
[-C--:B------:R-:W-:Y:S01]  /*7c00*/  FMUL R47, R47, R153.reuse ;  /* 0x000000992f2f7220 */ /* 0x080fe20000400000 */
[----:B------:R-:W-:Y:S01]  /*7c10*/  F2FP.BF16.F32.PACK_AB R34, RZ, R34 ;  /* 0x00000022ff22723e */ /* 0x000fe200000010ff */
[----:B------:R-:W-:Y:S01]  /*7c20*/  @P5 STG.E.U16 desc[UR36][R4.64+0x22], R33 ;  /* 0x0000222104005986 */ /* 0x000fe2000c101524 */
[----:B------:R-:W-:Y:S01]  /*7c30*/  ISETP.GT.AND P5, PT, R3, RZ, P0 ;  /* 0x000000ff0300720c */ /* 0x000fe200007a4270 */
[----:B------:R-:W-:Y:S01]  /*7c40*/  FMUL R48, R48, R153 ;  /* 0x0000009930307220 */ /* 0x000fe20000400000 */
[----:B------:R-:W-:Y:S01]  /*7c50*/  F2FP.BF16.F32.PACK_AB R35, RZ, R35 ;  /* 0x00000023ff23723e */ /* 0x000fe200000010ff */
[----:B------:R-:W-:Y:S01]  /*7c60*/  @P2 STG.E.U16 desc[UR36][R6.64+0x20], R34 ;  /* 0x0000202206002986 */ /* 0x000fe2000c101524 */
[----:B------:R-:W-:Y:S01]  /*7c70*/  F2FP.BF16.F32.PACK_AB R36, RZ, R36 ;  /* 0x00000024ff24723e */ /* 0x000fe200000010ff */
[-C--:B------:R-:W-:Y:S01]  /*7c80*/  FMUL R49, R49, R153.reuse ;  /* 0x0000009931317220 */ /* 0x080fe20000400000 */
[C---:B------:R-:W-:Y:S01]  /*7c90*/  ISETP.GT.AND P2, PT, R3.reuse, 0x8, P1 ;  /* 0x000000080300780c */ /* 0x040fe20000f44270 */
[----:B------:R-:W-:Y:S01]  /*7ca0*/  @P3 STG.E.U16 desc[UR36][R6.64+0x22], R35 ;  /* 0x0000222306003986 */ /* 0x000fe2000c101524 */
[----:B------:R-:W-:Y:S01]  /*7cb0*/  ISETP.GT.AND P1, PT, R0, 0x20, PT ;  /* 0x000000200000780c */ /* 0x000fe20003f24270 */
[----:B------:R-:W-:Y:S01]  /*7cc0*/  FMUL R50, R50, R153 ;  /* 0x0000009932327220 */ /* 0x000fe20000400000 */
[----:B------:R-:W-:Y:S01]  /*7cd0*/  F2FP.BF16.F32.PACK_AB R37, RZ, R37 ;  /* 0x00000025ff25723e */ /* 0x000fe200000010ff */
[----:B------:R-:W-:Y:S01]  /*7ce0*/  @P4 STG.E.U16 desc[UR36][R4.64+0x30], R36 ;  /* 0x0000302404004986 */ /* 0x000fe2000c101524 */
[----:B------:R-:W-:Y:S01]  /*7cf0*/  ISETP.GT.AND P3, PT, R3, 0x8, P0 ;  /* 0x000000080300780c */ /* 0x000fe20000764270 */
[-C--:B------:R-:W-:Y:S01]  /*7d00*/  FMUL R51, R51, R153.reuse ;  /* 0x0000009933337220 */ /* 0x080fe20000400000 */
[----:B------:R-:W-:Y:S01]  /*7d10*/  ISETP.GT.AND P0, PT, R0, 0x21, PT ;  /* 0x000000210000780c */ /* 0x000fe20003f04270 */
[----:B------:R-:W-:Y:S01]  /*7d20*/  @P5 STG.E.U16 desc[UR36][R4.64+0x32], R37 ;  /* 0x0000322504005986 */ /* 0x000fe2000c101524 */
[----:B------:R-:W-:Y:S01]  /*7d30*/  ISETP.GT.AND P4, PT, R3, RZ, P1 ;  /* 0x000000ff0300720c */ /* 0x000fe20000f84270 */
[-C--:B------:R-:W-:Y:S01]  /*7d40*/  FMUL R52, R52, R153.reuse ;  /* 0x0000009934347220 */ /* 0x080fe20000400000 */
[----:B------:R-:W-:Y:S01]  /*7d50*/  F2FP.BF16.F32.PACK_AB R38, RZ, R38 ;  /* 0x00000026ff26723e */ /* 0x000fe200000010ff */
[-C--:B------:R-:W-:Y:S01]  /*7d60*/  FMUL R53, R53, R153.reuse ;  /* 0x0000009935357220 */ /* 0x080fe20000400000 */
        /* <DEDUP_REMOVED lines=325> */
[----:B------:R-:W-:Y:S01]  /*91c0*/  FMUL R151, R151, R153 ;  /* 0x0000009997977220 */ /* 0x000fe20000400000 */
[----:B------:R-:W-:Y:S01]  /*91d0*/  ISETP.GT.AND P2, PT, R3, 0x8, P1 ;  /* 0x000000080300780c */ /* 0x000fe20000f44270 */
[----:B------:R-:W-:Y:S01]  /*91e0*/  @P3 STG.E.U16 desc[UR36][R6.64+0x132], R103 ;  /* 0x0001326706003986 */ /* 0x000fe2000c101524 */
[----:B------:R-:W-:-:S02]  /*91f0*/  ISETP.GT.AND P1, PT, R0, 0xa8, PT ;  /* 0x000000a80000780c */ /* 0x000fc40003f24270 */
[----:B------:R-:W-:Y:S01]  /*9200*/  F2FP.BF16.F32.PACK_AB R105, RZ, R105 ;  /* 0x00000069ff69723e */ /* 0x000fe200000010ff */
[----:B------:R-:W-:Y:S01]  /*9210*/  @P4 STG.E.U16 desc[UR36][R4.64+0x140], R104 ;  /* 0x0001406804004986 */ /* 0x000fe2000c101524 */
[C---:B------:R-:W-:Y:S02]  /*9220*/  ISETP.GT.AND P3, PT, R3.reuse, 0x8, P0 ;  /* 0x000000080300780c */ /* 0x040fe40000764270 */
[----:B------:R-:W-:Y:S01]  /*9230*/  ISETP.GT.AND P0, PT, R0, 0xa9, PT ;  /* 0x000000a90000780c */ /* 0x000fe20003f04270 */
[----:B------:R-:W-:Y:S01]  /*9240*/  @P5 STG.E.U16 desc[UR36][R4.64+0x142], R105 ;  /* 0x0001426904005986 */ /* 0x000fe2000c101524 */
[C---:B------:R-:W-:Y:S02]  /*9250*/  ISETP.GT.AND P4, PT, R3.reuse, RZ, P1 ;  /* 0x000000ff0300720c */ /* 0x040fe40000f84270 */
[----:B------:R-:W-:Y:S02]  /*9260*/  F2FP.BF16.F32.PACK_AB R106, RZ, R106 ;  /* 0x0000006aff6a723e */ /* 0x000fe400000010ff */
[----:B------:R-:W-:-:S02]  /*9270*/  ISETP.GT.AND P5, PT, R3, RZ, P0 ;  /* 0x000000ff0300720c */ /* 0x000fc400007a4270 */
[----:B------:R-:W-:Y:S01]  /*9280*/  F2FP.BF16.F32.PACK_AB R107, RZ, R107 ;  /* 0x0000006bff6b723e */ /* 0x000fe200000010ff */
[----:B------:R-:W-:Y:S01]  /*9290*/  @P2 STG.E.U16 desc[UR36][R6.64+0x140], R106 ;  /* 0x0001406a06002986 */ /* 0x000fe2000c101524 */
[----:B------:R-:W-:Y:S02]  /*92a0*/  F2FP.BF16.F32.PACK_AB R108, RZ, R108 ;  /* 0x0000006cff6c723e */ /* 0x000fe400000010ff */
[C---:B------:R-:W-:Y:S01]  /*92b0*/  ISETP.GT.AND P2, PT, R3.reuse, 0x8, P1 ;  /* 0x000000080300780c */ /* 0x040fe20000f44270 */
[----:B------:R-:W-:Y:S01]  /*92c0*/  @P3 STG.E.U16 desc[UR36][R6.64+0x142], R107 ;  /* 0x0001426b06003986 */ /* 0x000fe2000c101524 */
[----:B------:R-:W-:Y:S02]  /*92d0*/  ISETP.GT.AND P1, PT, R0, 0xb0, PT ;  /* 0x000000b00000780c */ /* 0x000fe40003f24270 */
[----:B------:R-:W-:Y:S01]  /*92e0*/  F2FP.BF16.F32.PACK_AB R109, RZ, R109 ;  /* 0x0000006dff6d723e */ /* 0x000fe200000010ff */
[----:B------:R-:W-:Y:S01]  /*92f0*/  @P4 STG.E.U16 desc[UR36][R4.64+0x150], R108 ;  /* 0x0001506c04004986 */ /* 0x000fe2000c101524 */
[----:B------:R-:W-:-:S02]  /*9300*/  ISETP.GT.AND P3, PT, R3, 0x8, P0 ;  /* 0x000000080300780c */ /* 0x000fc40000764270 */
[----:B------:R-:W-:Y:S01]  /*9310*/  ISETP.GT.AND P0, PT, R0, 0xb1, PT ;  /* 0x000000b10000780c */ /* 0x000fe20003f04270 */
[----:B------:R-:W-:Y:S01]  /*9320*/  @P5 STG.E.U16 desc[UR36][R4.64+0x152], R109 ;  /* 0x0001526d04005986 */ /* 0x000fe2000c101524 */
[C---:B------:R-:W-:Y:S02]  /*9330*/  ISETP.GT.AND P4, PT, R3.reuse, RZ, P1 ;  /* 0x000000ff0300720c */ /* 0x040fe40000f84270 */
[----:B------:R-:W-:Y:S02]  /*9340*/  F2FP.BF16.F32.PACK_AB R110, RZ, R110 ;  /* 0x0000006eff6e723e */ /* 0x000fe400000010ff */
[----:B------:R-:W-:Y:S02]  /*9350*/  ISETP.GT.AND P5, PT, R3, RZ, P0 ;  /* 0x000000ff0300720c */ /* 0x000fe400007a4270 */
[----:B------:R-:W-:Y:S01]  /*9360*/  F2FP.BF16.F32.PACK_AB R111, RZ, R111 ;  /* 0x0000006fff6f723e */ /* 0x000fe200000010ff */
[----:B------:R-:W-:Y:S01]  /*9370*/  @P2 STG.E.U16 desc[UR36][R6.64+0x150], R110 ;  /* 0x0001506e06002986 */ /* 0x000fe2000c101524 */
[----:B------:R-:W-:-:S02]  /*9380*/  F2FP.BF16.F32.PACK_AB R112, RZ, R112 ;  /* 0x00000070ff70723e */ /* 0x000fc400000010ff */
[C---:B------:R-:W-:Y:S01]  /*9390*/  ISETP.GT.AND P2, PT, R3.reuse, 0x8, P1 ;  /* 0x000000080300780c */ /* 0x040fe20000f44270 */
[----:B------:R-:W-:Y:S01]  /*93a0*/  @P3 STG.E.U16 desc[UR36][R6.64+0x152], R111 ;  /* 0x0001526f06003986 */ /* 0x000fe2000c101524 */
[C---:B------:R-:W-:Y:S02]  /*93b0*/  ISETP.GT.AND P1, PT, R0.reuse, 0xb8, PT ;  /* 0x000000b80000780c */ /* 0x040fe40003f24270 */
[----:B------:R-:W-:Y:S01]  /*93c0*/  F2FP.BF16.F32.PACK_AB R113, RZ, R113 ;  /* 0x00000071ff71723e */ /* 0x000fe200000010ff */
[----:B------:R-:W-:Y:S01]  /*93d0*/  @P4 STG.E.U16 desc[UR36][R4.64+0x160], R112 ;  /* 0x0001607004004986 */ /* 0x000fe2000c101524 */
[C---:B------:R-:W-:Y:S02]  /*93e0*/  ISETP.GT.AND P3, PT, R3.reuse, 0x8, P0 ;  /* 0x000000080300780c */ /* 0x040fe40000764270 */
[----:B------:R-:W-:Y:S01]  /*93f0*/  ISETP.GT.AND P0, PT, R0, 0xb9, PT ;  /* 0x000000b90000780c */ /* 0x000fe20003f04270 */
[----:B------:R-:W-:Y:S01]  /*9400*/  @P5 STG.E.U16 desc[UR36][R4.64+0x162], R113 ;  /* 0x0001627104005986 */ /* 0x000fe2000c101524 */
[----:B------:R-:W-:-:S02]  /*9410*/  ISETP.GT.AND P4, PT, R3, RZ, P1 ;  /* 0x000000ff0300720c */ /* 0x000fc40000f84270 */
[----:B------:R-:W-:Y:S02]  /*9420*/  F2FP.BF16.F32.PACK_AB R114, RZ, R114 ;  /* 0x00000072ff72723e */ /* 0x000fe400000010ff */
[C---:B------:R-:W-:Y:S02]  /*9430*/  ISETP.GT.AND P5, PT, R3.reuse, RZ, P0 ;  /* 0x000000ff0300720c */ /* 0x040fe400007a4270 */
[----:B------:R-:W-:Y:S01]  /*9440*/  F2FP.BF16.F32.PACK_AB R115, RZ, R115 ;  /* 0x00000073ff73723e */ /* 0x000fe200000010ff */
[----:B------:R-:W-:Y:S01]  /*9450*/  @P2 STG.E.U16 desc[UR36][R6.64+0x160], R114 ;  /* 0x0001607206002986 */ /* 0x000fe2000c101524 */
[----:B------:R-:W-:Y:S02]  /*9460*/  F2FP.BF16.F32.PACK_AB R116, RZ, R116 ;  /* 0x00000074ff74723e */ /* 0x000fe400000010ff */
        /* <DEDUP_REMOVED lines=65> */
[----:B------:R-:W-:Y:S02]  /*9880*/  ISETP.GT.AND P5, PT, R3, RZ, P0 ;  /* 0x000000ff0300720c */ /* 0x000fe400007a4270 */
[----:B------:R-:W-:Y:S02]  /*9890*/  F2FP.BF16.F32.PACK_AB R134, RZ, R134 ;  /* 0x00000086ff86723e */ /* 0x000fe400000010ff */
[----:B------:R-:W-:Y:S02]  /*98a0*/  F2FP.BF16.F32.PACK_AB R135, RZ, R135 ;  /* 0x00000087ff87723e */ /* 0x000fe400000010ff */
[----:B------:R-:W-:Y:S01]  /*98b0*/  F2FP.BF16.F32.PACK_AB R136, RZ, R136 ;  /* 0x00000088ff88723e */ /* 0x000fe200000010ff */
[----:B------:R-:W-:Y:S01]  /*98c0*/  @P2 STG.E.U16 desc[UR36][R6.64+0x1b0], R134 ;  /* 0x0001b08606002986 */ /* 0x000fe2000c101524 */
[----:B------:R-:W-:-:S02]  /*98d0*/  F2FP.BF16.F32.PACK_AB R137, RZ, R137 ;  /* 0x00000089ff89723e */ /* 0x000fc400000010ff */
[C---:B------:R-:W-:Y:S01]  /*98e0*/  ISETP.GT.AND P1, PT, R3.reuse, 0x8, P1 ;  /* 0x000000080300780c */ /* 0x040fe20000f24270 */
[----:B------:R-:W-:Y:S01]  /*98f0*/  @P3 STG.E.U16 desc[UR36][R6.64+0x1b2], R135 ;  /* 0x0001b28706003986 */ /* 0x000fe2000c101524 */
[C---:B------:R-:W-:Y:S02]  /*9900*/  ISETP.GT.AND P2, PT, R3.reuse, 0x8, P0 ;  /* 0x000000080300780c */ /* 0x040fe40000744270 */
[C---:B------:R-:W-:Y:S01]  /*9910*/  ISETP.GT.AND P0, PT, R0.reuse, 0xe9, PT ;  /* 0x000000e90000780c */ /* 0x040fe20003f04270 */
[----:B------:R-:W-:Y:S01]  /*9920*/  @P4 STG.E.U16 desc[UR36][R4.64+0x1c0], R136 ;  /* 0x0001c08804004986 */ /* 0x000fe2000c101524 */
[----:B------:R-:W-:Y:S02]  /*9930*/  ISETP.GT.AND P4, PT, R0, 0xe8, PT ;  /* 0x000000e80000780c */ /* 0x000fe40003f84270 */
[----:B------:R-:W-:Y:S01]  /*9940*/  F2FP.BF16.F32.PACK_AB R138, RZ, R138 ;  /* 0x0000008aff8a723e */ /* 0x000fe200000010ff */
[----:B------:R-:W-:Y:S01]  /*9950*/  @P5 STG.E.U16 desc[UR36][R4.64+0x1c2], R137 ;  /* 0x0001c28904005986 */ /* 0x000fe2000c101524 */
[----:B------:R-:W-:-:S02]  /*9960*/  ISETP.GT.AND P5, PT, R3, RZ, P4 ;  /* 0x000000ff0300720c */ /* 0x000fc400027a4270 */
[----:B------:R-:W-:Y:S01]  /*9970*/  F2FP.BF16.F32.PACK_AB R139, RZ, R139 ;  /* 0x0000008bff8b723e */ /* 0x000fe200000010ff */
[----:B------:R-:W-:Y:S01]  /*9980*/  @P1 STG.E.U16 desc[UR36][R6.64+0x1c0], R138 ;  /* 0x0001c08a06001986 */ /* 0x000fe2000c101524 */
[----:B------:R-:W-:Y:S02]  /*9990*/  F2FP.BF16.F32.PACK_AB R140, RZ, R140 ;  /* 0x0000008cff8c723e */ /* 0x000fe400000010ff */
[C---:B------:R-:W-:Y:S01]  /*99a0*/  ISETP.GT.AND P3, PT, R3.reuse, RZ, P0 ;  /* 0x000000ff0300720c */ /* 0x040fe20000764270 */
[----:B------:R-:W-:Y:S01]  /*99b0*/  @P2 STG.E.U16 desc[UR36][R6.64+0x1c2], R139 ;  /* 0x0001c28b06002986 */ /* 0x000fe2000c101524 */
[C---:B------:R-:W-:Y:S02]  /*99c0*/  ISETP.GT.AND P4, PT, R3.reuse, 0x8, P4 ;  /* 0x000000080300780c */ /* 0x040fe40002784270 */
[----:B------:R-:W-:Y:S02]  /*99d0*/  F2FP.BF16.F32.PACK_AB R141, RZ, R141 ;  /* 0x0000008dff8d723e */ /* 0x000fe400000010ff */
[----:B------:R-:W-:Y:S01]  /*99e0*/  F2FP.BF16.F32.PACK_AB R142, RZ, R142 ;  /* 0x0000008eff8e723e */ /* 0x000fe200000010ff */
[----:B------:R-:W-:Y:S01]  /*99f0*/  @P5 STG.E.U16 desc[UR36][R4.64+0x1d0], R140 ;  /* 0x0001d08c04005986 */ /* 0x000fe2000c101524 */
[----:B------:R-:W-:-:S02]  /*9a00*/  ISETP.GT.AND P5, PT, R3, 0x8, P0 ;  /* 0x000000080300780c */ /* 0x000fc400007a4270 */
[----:B------:R-:W-:Y:S02]  /*9a10*/  F2FP.BF16.F32.PACK_AB R143, RZ, R143 ;  /* 0x0000008fff8f723e */ /* 0x000fe400000010ff */
[C---:B------:R-:W-:Y:S01]  /*9a20*/  ISETP.GT.AND P0, PT, R0.reuse, 0xf1, PT ;  /* 0x000000f10000780c */ /* 0x040fe20003f04270 */
[----:B------:R-:W-:Y:S01]  /*9a30*/  @P3 STG.E.U16 desc[UR36][R4.64+0x1d2], R141 ;  /* 0x0001d28d04003986 */ /* 0x000fe2000c101524 */
[----:B------:R-:W-:Y:S02]  /*9a40*/  ISETP.GT.AND P3, PT, R0, 0xf0, PT ;  /* 0x000000f00000780c */ /* 0x000fe40003f64270 */
[----:B------:R-:W-:Y:S01]  /*9a50*/  F2FP.BF16.F32.PACK_AB R144, RZ, R144 ;  /* 0x00000090ff90723e */ /* 0x000fe200000010ff */
[----:B------:R-:W-:Y:S01]  /*9a60*/  @P4 STG.E.U16 desc[UR36][R6.64+0x1d0], R142 ;  /* 0x0001d08e06004986 */ /* 0x000fe2000c101524 */
[C---:B------:R-:W-:Y:S02]  /*9a70*/  ISETP.GT.AND P4, PT, R3.reuse, RZ, P3 ;  /* 0x000000ff0300720c */ /* 0x040fe40001f84270 */
[C---:B------:R-:W-:Y:S01]  /*9a80*/  ISETP.GT.AND P3, PT, R3.reuse, 0x8, P3 ;  /* 0x000000080300780c */ /* 0x040fe20001f64270 */
[----:B------:R-:W-:Y:S01]  /*9a90*/  @P5 STG.E.U16 desc[UR36][R6.64+0x1d2], R143 ;  /* 0x0001d28f06005986 */ /* 0x000fe2000c101524 */
[----:B------:R-:W-:-:S02]  /*9aa0*/  ISETP.GT.AND P5, PT, R3, RZ, P0 ;  /* 0x000000ff0300720c */ /* 0x000fc400007a4270 */
[----:B------:R-:W-:Y:S02]  /*9ab0*/  F2FP.BF16.F32.PACK_AB R145, RZ, R145 ;  /* 0x00000091ff91723e */ /* 0x000fe400000010ff */
[C---:B------:R-:W-:Y:S02]  /*9ac0*/  ISETP.GT.AND P0, PT, R3.reuse, 0x8, P0 ;  /* 0x000000080300780c */ /* 0x040fe40000704270 */
[C---:B------:R-:W-:Y:S02]  /*9ad0*/  ISETP.GT.AND P1, PT, R0.reuse, 0xf9, PT ;  /* 0x000000f90000780c */ /* 0x040fe40003f24270 */
[----:B------:R-:W-:Y:S01]  /*9ae0*/  ISETP.GT.AND P2, PT, R0, 0xf8, PT ;  /* 0x000000f80000780c */ /* 0x000fe20003f44270 */
[----:B------:R-:W-:Y:S01]  /*9af0*/  @P4 STG.E.U16 desc[UR36][R4.64+0x1e0], R144 ;  /* 0x0001e09004004986 */ /* 0x000fe2000c101524 */
[C---:B------:R-:W-:Y:S01]  /*9b00*/  ISETP.GT.AND P4, PT, R3.reuse, RZ, P1 ;  /* 0x000000ff0300720c */ /* 0x040fe20000f84270 */
[----:B------:R-:W-:Y:S01]  /*9b10*/  @P3 IMAD.MOV.U32 R2, RZ, RZ, R6 ;  /* 0x000000ffff023224 */ /* 0x000fe200078e0006 */
[C---:B------:R-:W-:Y:S01]  /*9b20*/  ISETP.GT.AND P1, PT, R3.reuse, 0x8, P1 ;  /* 0x000000080300780c */ /* 0x040fe20000f24270 */
[----:B------:R-:W-:Y:S01]  /*9b30*/  @P5 STG.E.U16 desc[UR36][R4.64+0x1e2], R145 ;  /* 0x0001e29104005986 */ /* 0x000fe2000c101524 */
[----:B------:R-:W-:-:S02]  /*9b40*/  ISETP.GT.AND P5, PT, R3, RZ, P2 ;  /* 0x000000ff0300720c */ /* 0x000fc400017a4270 */
[----:B------:R-:W-:Y:S01]  /*9b50*/  ISETP.GT.AND P2, PT, R3, 0x8, P2 ;  /* 0x000000080300780c */ /* 0x000fe20001744270 */
[----:B------:R-:W-:Y:S01]  /*9b60*/  @P3 IMAD.MOV.U32 R3, RZ, RZ, R7 ;  /* 0x000000ffff033224 */ /* 0x000fe200078e0007 */
[----:B------:R-:W-:Y:S02]  /*9b70*/  F2FP.BF16.F32.PACK_AB R146, RZ, R146 ;  /* 0x00000092ff92723e */ /* 0x000fe400000010ff */
[----:B------:R-:W-:Y:S02]  /*9b80*/  F2FP.BF16.F32.PACK_AB R147, RZ, R147 ;  /* 0x00000093ff93723e */ /* 0x000fe400000010ff */
[----:B------:R-:W-:Y:S01]  /*9b90*/  F2FP.BF16.F32.PACK_AB R148, RZ, R148 ;  /* 0x00000094ff94723e */ /* 0x000fe200000010ff */
[----:B------:R0:W-:Y:S01]  /*9ba0*/  @P3 STG.E.U16 desc[UR36][R2.64+0x1e0], R146 ;  /* 0x0001e09202003986 */ /* 0x0001e2000c101524 */
[----:B------:R-:W-:Y:S02]  /*9bb0*/  F2FP.BF16.F32.PACK_AB R149, RZ, R149 ;  /* 0x00000095ff95723e */ /* 0x000fe400000010ff */
[----:B------:R-:W-:-:S02]  /*9bc0*/  F2FP.BF16.F32.PACK_AB R150, RZ, R150 ;  /* 0x00000096ff96723e */ /* 0x000fc400000010ff */
[----:B------:R-:W-:Y:S01]  /*9bd0*/  F2FP.BF16.F32.PACK_AB R151, RZ, R151 ;  /* 0x00000097ff97723e */ /* 0x000fe200000010ff */
[----:B0-----:R-:W-:Y:S02]  /*9be0*/  @P0 IMAD.MOV.U32 R2, RZ, RZ, R6 ;  /* 0x000000ffff020224 */ /* 0x001fe400078e0006 */
[----:B------:R-:W-:-:S05]  /*9bf0*/  @P0 IMAD.MOV.U32 R3, RZ, RZ, R7 ;  /* 0x000000ffff030224 */ /* 0x000fca00078e0007 */
[----:B------:R0:W-:Y:S02]  /*9c00*/  @P0 STG.E.U16 desc[UR36][R2.64+0x1e2], R147 ;  /* 0x0001e29302000986 */ /* 0x0001e4000c101524 */
[----:B0-----:R-:W-:Y:S02]  /*9c10*/  @P5 IMAD.MOV.U32 R2, RZ, RZ, R4 ;  /* 0x000000ffff025224 */ /* 0x001fe400078e0004 */
[----:B------:R-:W-:-:S05]  /*9c20*/  @P5 IMAD.MOV.U32 R3, RZ, RZ, R5 ;  /* 0x000000ffff035224 */ /* 0x000fca00078e0005 */
[----:B------:R0:W-:Y:S04]  /*9c30*/  @P5 STG.E.U16 desc[UR36][R2.64+0x1f0], R148 ;  /* 0x0001f09402005986 */ /* 0x0001e8000c101524 */
[----:B------:R1:W-:Y:S01]  /*9c40*/  @P4 STG.E.U16 desc[UR36][R4.64+0x1f2], R149 ;  /* 0x0001f29504004986 */ /* 0x0003e2000c101524 */
[----:B0-----:R-:W-:Y:S02]  /*9c50*/  @P2 IMAD.MOV.U32 R2, RZ, RZ, R6 ;  /* 0x000000ffff022224 */ /* 0x001fe400078e0006 */
[----:B------:R-:W-:-:S05]  /*9c60*/  @P2 IMAD.MOV.U32 R3, RZ, RZ, R7 ;  /* 0x000000ffff032224 */ /* 0x000fca00078e0007 */
[----:B------:R1:W-:Y:S04]  /*9c70*/  @P2 STG.E.U16 desc[UR36][R2.64+0x1f0], R150 ;  /* 0x0001f09602002986 */ /* 0x0003e8000c101524 */
[----:B------:R1:W-:Y:S02]  /*9c80*/  @P1 STG.E.U16 desc[UR36][R6.64+0x1f2], R151 ;  /* 0x0001f29706001986 */ /* 0x0003e4000c101524 */
.L_x_286:
[----:B------:R-:W-:Y:S05]  /*9c90*/  BSYNC B0 ;  /* 0x0000000000007941 */ /* 0x000fea0003800000 */
.L_x_32:
[----:B01----:R-:W2:Y:S01]  /*9ca0*/  LDL.64 R2, [R1] ;  /* 0x0000000001027983 */ /* 0x003ea20000100a00 */
[----:B------:R-:W-:Y:S01]  /*9cb0*/  ULDC.64 UR4, c[0x0][0x650] ;  /* 0x0001940000047ab9 */ /* 0x000fe20000000a00 */
[----:B------:R0:W-:Y:S01]  /*9cc0*/  SYNCS.ARRIVE.TRANS64.A1T0 RZ, [R160+UR45], RZ ;  /* 0x000000ffa0ff79a7 */ /* 0x0001e2000810002d */
[----:B------:R-:W-:Y:S01]  /*9cd0*/  PRMT R0, RZ, 0x7610, R0 ;  /* 0x00007610ff007816 */ /* 0x000fe20000000000 */
[----:B------:R-:W-:Y:S02]  /*9ce0*/  IMAD.MOV.U32 R19, RZ, RZ, -0x1 ;  /* 0xffffffffff137424 */ /* 0x000fe400078e00ff */
[----:B-----5:R-:W-:Y:S01]  /*9cf0*/  IMAD.MOV.U32 R22, RZ, RZ, -0x1 ;  /* 0xffffffffff167424 */ /* 0x020fe200078e00ff */
[----:B--2---:R-:W-:-:S04]  /*9d00*/  LEA R18, P0, R2, R18, 0x1 ;  /* 0x0000001202127211 */ /* 0x004fc800078008ff */
[----:B------:R-:W-:Y:S01]  /*9d10*/  LEA.HI.X R17, R2, R17, R23, 0x1, P0 ;  /* 0x0000001102117211 */ /* 0x000fe200000f0c17 */
[----:B------:R-:W-:Y:S01]  /*9d20*/  IMAD.MOV.U32 R2, RZ, RZ, -0x1 ;  /* 0xffffffffff027424 */ /* 0x000fe200078e00ff */
[----:B------:R-:W-:-:S04]  /*9d30*/  ISETP.GE.U32.AND P0, PT, R18, UR4, PT ;  /* 0x0000000412007c0c */ /* 0x000fc8000bf06070 */
[----:B------:R-:W-:-:S13]  /*9d40*/  ISETP.GE.U32.AND.EX P0, PT, R17, UR5, PT, P0 ;  /* 0x0000000511007c0c */ /* 0x000fda000bf06100 */
[----:B0-----:R-:W-:Y:S05]  /*9d50*/  @P0 BRA `(.L_x_287) ;  /* 0x0000000400700947 */ /* 0x001fea0003800000 */
[----:B------:R-:W0:Y:S01]  /*9d60*/  S2R R10, SR_CTAID.X ;  /* 0x00000000000a7919 */ /* 0x000e220000002500 */
[----:B---34-:R-:W1:Y:S01]  /*9d70*/  LDC.64 R8, c[0x0][0x628] ;  /* 0x00018a00ff087b82 */ /* 0x018e620000000a00 */
[----:B------:R-:W-:Y:S01]  /*9d80*/  ULDC UR4, c[0x0][0x150] ;  /* 0x0000540000047ab9 */ /* 0x000fe20000000800 */
[----:B------:R-:W-:Y:S01]  /*9d90*/  IMAD.MOV.U32 R6, RZ, RZ, R18 ;  /* 0x000000ffff067224 */ /* 0x000fe200078e0012 */
[----:B------:R-:W2:Y:S01]  /*9da0*/  S2R R20, SR_CTAID.Y ;  /* 0x0000000000147919 */ /* 0x000ea20000002600 */
[----:B------:R-:W-:-:S04]  /*9db0*/  IMAD.MOV.U32 R7, RZ, RZ, R17 ;  /* 0x000000ffff077224 */ /* 0x000fc800078e0011 */
[----:B------:R-:W3:Y:S08]  /*9dc0*/  LDC R15, c[0x0][0x144] ;  /* 0x00005100ff0f7b82 */ /* 0x000ef00000000800 */
[----:B------:R-:W4:Y:S08]  /*9dd0*/  LDC R0, c[0x0][0x630] ;  /* 0x00018c00ff007b82 */ /* 0x000f300000000800 */
[----:B------:R-:W2:Y:S01]  /*9de0*/  LDC.64 R12, c[0x0][0x620] ;  /* 0x00018800ff0c7b82 */ /* 0x000ea20000000a00 */
[----:B-1----:R-:W-:-:S04]  /*9df0*/  ISETP.NE.U32.AND P0, PT, R8, RZ, PT ;  /* 0x000000ff0800720c */ /* 0x002fc80003f05070 */
[----:B------:R-:W-:Y:S02]  /*9e00*/  ISETP.NE.AND.EX P0, PT, R9, RZ, PT, P0 ;  /* 0x000000ff0900720c */ /* 0x000fe40003f05300 */
[----:B0-----:R-:W-:-:S05]  /*9e10*/  I2FP.F32.U32 R2, R10 ;  /* 0x0000000a00027245 */ /* 0x001fca0000201000 */
[----:B------:R-:W-:-:S04]  /*9e20*/  FMUL R2, R2, UR4 ;  /* 0x0000000402027c20 */ /* 0x000fc80008400000 */
[----:B------:R0:W1:Y:S02]  /*9e30*/  F2I.U32.TRUNC.NTZ R14, R2 ;  /* 0x00000002000e7305 */ /* 0x000064000020f000 */
[----:B---34-:R-:W-:Y:S05]  /*9e40*/  @!P0 BRA `(.L_x_288) ;  /* 0x0000000000288947 */ /* 0x018fea0003800000 */
[----:B------:R-:W3:Y:S02]  /*9e50*/  LDC R3, c[0x0][0x634] ;  /* 0x00018d00ff037b82 */ /* 0x000ee40000000800 */
[----:B---3--:R-:W-:-:S05]  /*9e60*/  IADD3 R7, P0, R18, R3, RZ ;  /* 0x0000000312077210 */ /* 0x008fca0007f1e0ff */
[----:B------:R-:W-:-:S04]  /*9e70*/  IMAD.X R11, RZ, RZ, R17, P0 ;  /* 0x000000ffff0b7224 */ /* 0x000fc800000e0611 */
[----:B0-----:R-:W-:-:S04]  /*9e80*/  IMAD.WIDE.U32 R2, R11, R8, RZ ;  /* 0x000000080b027225 */ /* 0x001fc800078e00ff */
[----:B------:R-:W-:-:S04]  /*9e90*/  IMAD.WIDE.U32 R4, P0, R7, R9, R2 ;  /* 0x0000000907047225 */ /* 0x000fc80007800002 */
[----:B------:R-:W-:-:S04]  /*9ea0*/  IMAD.WIDE.U32 R2, R7, R8, RZ ;  /* 0x0000000807027225 */ /* 0x000fc800078e00ff */
[----:B------:R-:W-:Y:S01]  /*9eb0*/  IMAD.X R7, RZ, RZ, RZ, P0 ;  /* 0x000000ffff077224 */ /* 0x000fe200000e06ff */
[----:B------:R-:W-:Y:S01]  /*9ec0*/  IADD3 RZ, P0, R3, R4, RZ ;  /* 0x0000000403ff7210 */ /* 0x000fe20007f1e0ff */
[----:B------:R-:W-:-:S04]  /*9ed0*/  IMAD.MOV.U32 R6, RZ, RZ, R5 ;  /* 0x000000ffff067224 */ /* 0x000fc800078e0005 */
[----:B------:R-:W-:-:S08]  /*9ee0*/  IMAD.WIDE.U32.X R6, R11, R9, R6, P0 ;  /* 0x000000090b067225 */ /* 0x000fd000000e0406 */
.L_x_288:
[----:B------:R-:W3:Y:S01]  /*9ef0*/  LDC.64 R26, c[0x0][0x640] ;  /* 0x00019000ff1a7b82 */ /* 0x000ee20000000a00 */
[-C--:B------:R-:W-:Y:S01]  /*9f00*/  SHF.R.U64 R11, R6, R0.reuse, R7 ;  /* 0x00000000060b7219 */ /* 0x080fe20000001207 */
[----:B------:R-:W-:Y:S01]  /*9f10*/  IMAD.MOV.U32 R19, RZ, RZ, R17 ;  /* 0x000000ffff137224 */ /* 0x000fe200078e0011 */
[----:B------:R-:W-:Y:S01]  /*9f20*/  SHF.R.U32.HI R0, RZ, R0, R7 ;  /* 0x00000000ff007219 */ /* 0x000fe20000011607 */
[----:B-1----:R-:W-:Y:S01]  /*9f30*/  IMAD.MOV R14, RZ, RZ, -R14 ;  /* 0x000000ffff0e7224 */ /* 0x002fe200078e0a0e */
[----:B------:R-:W-:Y:S01]  /*9f40*/  IADD3 R5, P0, RZ, -R11, RZ ;  /* 0x8000000bff057210 */ /* 0x000fe20007f1e0ff */
[----:B------:R-:W-:Y:S01]  /*9f50*/  ULDC UR4, c[0x0][0x154] ;  /* 0x0000550000047ab9 */ /* 0x000fe20000000800 */
[----:B------:R-:W-:Y:S01]  /*9f60*/  IMAD.MOV.U32 R7, RZ, RZ, 0x1 ;  /* 0x00000001ff077424 */ /* 0x000fe200078e00ff */
[----:B------:R-:W1:Y:S01]  /*9f70*/  LDC R4, c[0x0][0x618] ;  /* 0x00018600ff047b82 */ /* 0x000e620000000800 */
[----:B------:R-:W-:Y:S02]  /*9f80*/  IMAD R22, R15, R14, R10 ;  /* 0x0000000e0f167224 */ /* 0x000fe400078e020a */
[----:B------:R-:W-:-:S04]  /*9f90*/  IMAD.X R3, RZ, RZ, ~R0, P0 ;  /* 0x000000ffff037224 */ /* 0x000fc800000e0e00 */
[-C--:B--2---:R-:W-:Y:S01]  /*9fa0*/  IMAD R0, R3, R12.reuse, RZ ;  /* 0x0000000c03007224 */ /* 0x084fe200078e02ff */
[----:B------:R-:W2:Y:S01]  /*9fb0*/  LDC R6, c[0x0][0x608] ;  /* 0x00018200ff067b82 */ /* 0x000ea20000000800 */
[----:B0-----:R-:W-:-:S04]  /*9fc0*/  IMAD.WIDE.U32 R2, R5, R12, R18 ;  /* 0x0000000c05027225 */ /* 0x001fc800078e0012 */
[----:B------:R-:W-:Y:S01]  /*9fd0*/  IMAD R5, R5, R13, R0 ;  /* 0x0000000d05057224 */ /* 0x000fe200078e0200 */
[----:B------:R-:W-:Y:S02]  /*9fe0*/  I2FP.F32.U32 R0, R20 ;  /* 0x0000001400007245 */ /* 0x000fe40000201000 */
[----:B------:R-:W0:Y:S01]  /*9ff0*/  LDC R24, c[0x0][0x658] ;  /* 0x00019600ff187b82 */ /* 0x000e220000000800 */
[----:B------:R-:W-:Y:S01]  /*a000*/  IMAD.IADD R3, R3, 0x1, R5 ;  /* 0x0000000103037824 */ /* 0x000fe200078e0205 */
[----:B---3--:R-:W-:Y:S01]  /*a010*/  ISETP.NE.U32.AND P0, PT, R26, RZ, PT ;  /* 0x000000ff1a00720c */ /* 0x008fe20003f05070 */
[----:B------:R-:W-:Y:S01]  /*a020*/  FMUL R0, R0, UR4 ;  /* 0x0000000400007c20 */ /* 0x000fe20008400000 */
[----:B------:R-:W-:Y:S02]  /*a030*/  IMAD.MOV.U32 R5, RZ, RZ, -0x1 ;  /* 0xffffffffff057424 */ /* 0x000fe400078e00ff */
[----:B------:R-:W-:Y:S01]  /*a040*/  ISETP.NE.AND.EX P0, PT, R27, RZ, PT, P0 ;  /* 0x000000ff1b00720c */ /* 0x000fe20003f05300 */
[----:B------:R3:W4:Y:S01]  /*a050*/  F2I.U32.TRUNC.NTZ R12, R0 ;  /* 0x00000000000c7305 */ /* 0x000722000020f000 */
[----:B------:R-:W3:Y:S01]  /*a060*/  LDC R15, c[0x0][0x148] ;  /* 0x00005200ff0f7b82 */ /* 0x000ee20000000800 */
[----:B-1----:R-:W-:-:S02]  /*a070*/  SHF.R.U64 R10, R2, R4, R3 ;  /* 0x00000004020a7219 */ /* 0x002fc40000001203 */
[----:B------:R-:W-:-:S05]  /*a080*/  SHF.R.U32.HI R3, RZ, R4, R3 ;  /* 0x00000004ff037219 */ /* 0x000fca0000011603 */
[----:B------:R-:W1:Y:S01]  /*a090*/  LDC R14, c[0x0][0x600] ;  /* 0x00018000ff0e7b82 */ /* 0x000e620000000800 */
[-CC-:B--2---:R-:W-:Y:S02]  /*a0a0*/  SHF.R.U64 R8, R10, R6.reuse, R3.reuse ;  /* 0x000000060a087219 */ /* 0x184fe40000001203 */
[----:B------:R-:W-:-:S05]  /*a0b0*/  SHF.R.U32.HI R3, RZ, R6, R3 ;  /* 0x00000006ff037219 */ /* 0x000fca0000011603 */
[----:B------:R-:W2:Y:S01]  /*a0c0*/  LDC R21, c[0x0][0x648] ;  /* 0x00019200ff157b82 */ /* 0x000ea20000000800 */
[-CC-:B0-----:R-:W-:Y:S02]  /*a0d0*/  SHF.R.U64 R13, R8, R24.reuse, R3.reuse ;  /* 0x00000018080d7219 */ /* 0x181fe40000001203 */
[-C--:B------:R-:W-:Y:S02]  /*a0e0*/  SHF.L.U32 R5, R5, R24.reuse, RZ ;  /* 0x0000001805057219 */ /* 0x080fe400000006ff */
[-C--:B------:R-:W-:Y:S01]  /*a0f0*/  SHF.R.U32.HI R3, RZ, R24.reuse, R3 ;  /* 0x00000018ff037219 */ /* 0x080fe20000011603 */
[----:B------:R-:W-:Y:S01]  /*a100*/  IMAD.MOV.U32 R2, RZ, RZ, R13 ;  /* 0x000000ffff027224 */ /* 0x000fe200078e000d */
[----:B------:R-:W-:Y:S01]  /*a110*/  SHF.L.U32 R24, R7, R24, RZ ;  /* 0x0000001807187219 */ /* 0x000fe200000006ff */
[----:B------:R-:W0:Y:S01]  /*a120*/  LDC R25, c[0x0][0x638] ;  /* 0x00018e00ff197b82 */ /* 0x000e220000000800 */
[----:B------:R-:W-:-:S07]  /*a130*/  LOP3.LUT R19, RZ, R5, RZ, 0x33, !PT ;  /* 0x00000005ff137212 */ /* 0x000fce00078e33ff */
[----:B------:R-:W0:Y:S01]  /*a140*/  LDC R28, c[0x0][0x610] ;  /* 0x00018400ff1c7b82 */ /* 0x000e220000000800 */
[----:B----4-:R-:W-:Y:S05]  /*a150*/  @!P0 BRA `(.L_x_289) ;  /* 0x0000000000288947 */ /* 0x010fea0003800000 */
[----:B---3--:R-:W3:Y:S02]  /*a160*/  LDC R0, c[0x0][0x64c] ;  /* 0x00019300ff007b82 */ /* 0x008ee40000000800 */
[----:B---3--:R-:W-:-:S05]  /*a170*/  IADD3 R7, P0, R13, R0, RZ ;  /* 0x000000000d077210 */ /* 0x008fca0007f1e0ff */
        /* <DEDUP_REMOVED lines=8> */
.L_x_289:
[----:B------:R-:W4:Y:S01]  /*a200*/  LDC R4, c[0x0][0x65c] ;  /* 0x00019700ff047b82 */ /* 0x000f220000000800 */
[----:B--23--:R-:W-:Y:S01]  /*a210*/  SHF.R.U64 R0, R2, R21, R3 ;  /* 0x0000001502007219 */ /* 0x00cfe20000001203 */
[----:B-1----:R-:W-:Y:S01]  /*a220*/  VIADD R3, R14, 0xffffffff ;  /* 0xffffffff0e037836 */ /* 0x002fe20000000000 */
[----:B------:R-:W-:Y:S01]  /*a230*/  LOP3.LUT R19, R8, R19, RZ, 0xc0, !PT ;  /* 0x0000001308137212 */ /* 0x000fe200078ec0ff */
[----:B------:R-:W-:Y:S02]  /*a240*/  IMAD.MOV R12, RZ, RZ, -R12 ;  /* 0x000000ffff0c7224 */ /* 0x000fe400078e0a0c */
[----:B------:R-:W-:Y:S01]  /*a250*/  IMAD.MOV R2, RZ, RZ, -R0 ;  /* 0x000000ffff027224 */ /* 0x000fe200078e0a00 */
[----:B------:R-:W-:Y:S01]  /*a260*/  LOP3.LUT R3, R10, R3, RZ, 0xc0, !PT ;  /* 0x000000030a037212 */ /* 0x000fe200078ec0ff */
[----:B------:R-:W-:Y:S02]  /*a270*/  IMAD R19, R24, R0, R19 ;  /* 0x0000000018137224 */ /* 0x000fe400078e0213 */
[----:B0-----:R-:W-:-:S04]  /*a280*/  IMAD R0, R2, R25, R13 ;  /* 0x0000001902007224 */ /* 0x001fc800078e020d */
[----:B------:R-:W-:Y:S01]  /*a290*/  IMAD R2, R0, R14, R3 ;  /* 0x0000000e00027224 */ /* 0x000fe200078e0203 */
[----:B----4-:R-:W-:Y:S01]  /*a2a0*/  ISETP.NE.AND P0, PT, R4, 0x1, PT ;  /* 0x000000010400780c */ /* 0x010fe20003f05270 */
[----:B------:R-:W-:-:S05]  /*a2b0*/  IMAD.MOV.U32 R4, RZ, RZ, 0x1 ;  /* 0x00000001ff047424 */ /* 0x000fca00078e00ff */
[----:B------:R-:W-:-:S07]  /*a2c0*/  PRMT R0, R4, 0x7610, R0 ;  /* 0x0000761004007816 */ /* 0x000fce0000000000 */
[----:B------:R-:W-:-:S04]  /*a2d0*/  @P0 IMAD R22, R15, R12, R20 ;  /* 0x0000000c0f160224 */ /* 0x000fc800078e0214 */
[----:B------:R-:W-:-:S05]  /*a2e0*/  IMAD R19, R19, R28, R22 ;  /* 0x0000001c13137224 */ /* 0x000fca00078e0216 */
[----:B------:R-:W-:Y:S02]  /*a2f0*/  SEL R22, R2, R19, !P0 ;  /* 0x0000001302167207 */ /* 0x000fe40004000000 */
[----:B------:R-:W-:Y:S01]  /*a300*/  SEL R19, R19, R2, !P0 ;  /* 0x0000000213137207 */ /* 0x000fe20004000000 */
[----:B------:R-:W-:-:S07]  /*a310*/  IMAD.MOV.U32 R2, RZ, RZ, R11 ;  /* 0x000000ffff027224 */ /* 0x000fce00078e000b */
.L_x_287:
[----:B------:R-:W-:Y:S02]  /*a320*/  LOP3.LUT P0, RZ, R0, 0xff, RZ, 0xc0, !PT ;  /* 0x000000ff00ff7812 */ /* 0x000fe4000780c0ff */
[----:B------:R-:W-:-:S11]  /*a330*/  LOP3.LUT R173, R173, 0x1, RZ, 0x3c, !PT ;  /* 0x00000001adad7812 */ /* 0x000fd600078e3cff */
[----:B------:R-:W-:Y:S05]  /*a340*/  @P0 BRA `(.L_x_290) ;  /* 0xffffff7000300947 */ /* 0x000fea000383ffff */
[----:B------:R-:W-:Y:S05]  /*a350*/  EXIT ;  /* 0x000000000000794d */ /* 0x000fea0003800000 */
.L_x_13:
[----:B------:R-:W-:-:S08]  /*a360*/  ISETP.NE.AND P0, PT, R0, RZ, PT ;  /* 0x000000ff0000720c */ /* 0x000fd00003f05270 */
[----:B0-----:R-:W0:-:S00]  /*a370*/  USETMAXREG.DEALLOC.CTAPOOL 0x28 ;  /* 0x00000028000079c8 */ /* 0x001e0000080e0500 */
[----:B------:R-:W-:Y:S05]  /*a380*/  @P0 EXIT ;  /* 0x000000000000094d */ /* 0x000fea0003800000 */
[----:B0-----:R-:W-:Y:S01]  /*a390*/  LOP3.LUT P0, RZ, R8, 0xff, RZ, 0xc0, !PT ;  /* 0x000000ff08ff7812 */ /* 0x001fe2000780c0ff */
[----:B------:R-:W-:Y:S02]  /*a3a0*/  IMAD.MOV.U32 R0, RZ, RZ, 0x1 ;  /* 0x00000001ff007424 */ /* 0x000fe400078e00ff */
[----:B------:R-:W-:-:S10]  /*a3b0*/  IMAD.MOV.U32 R7, RZ, RZ, RZ ;  /* 0x000000ffff077224 */ /* 0x000fd400078e00ff */
[----:B------:R-:W-:Y:S05]  /*a3c0*/  @!P0 BRA `(.L_x_291) ;  /* 0x0000000c001c8947 */ /* 0x000fea0003800000 */
[----:B------:R-:W-:Y:S01]  /*a3d0*/  LOP3.LUT P0, RZ, R4, 0x1f, RZ, 0xc0, !PT ;  /* 0x0000001f04ff7812 */ /* 0x000fe2000780c0ff */
[----:B------:R-:W-:Y:S01]  /*a3e0*/  ULDC UR5, c[0x0][0x658] ;  /* 0x0001960000057ab9 */ /* 0x000fe20000000800 */
[----:B------:R-:W-:Y:S01]  /*a3f0*/  UMOV UR6, 0xffffffff ;  /* 0xffffffff00067882 */ /* 0x000fe20000000000 */
[----:B------:R-:W-:Y:S01]  /*a400*/  BSSY B0, `(.L_x_291) ;  /* 0x00000c3000007945 */ /* 0x000fe20003800000 */
[----:B------:R-:W-:Y:S01]  /*a410*/  USHF.L.U32 UR6, UR6, UR5, URZ ;  /* 0x0000000506067299 */ /* 0x000fe2000800063f */
[C---:B------:R-:W-:Y:S01]  /*a420*/  ISETP.NE.AND P2, PT, R3.reuse, RZ, PT ;  /* 0x000000ff0300720c */ /* 0x040fe20003f45270 */
[----:B------:R-:W-:Y:S01]  /*a430*/  IMAD.MOV.U32 R8, RZ, RZ, 0x1 ;  /* 0x00000001ff087424 */ /* 0x000fe200078e00ff */
[----:B------:R-:W-:Y:S01]  /*a440*/  ISETP.NE.OR P0, PT, R3, RZ, !P0 ;  /* 0x000000ff0300720c */ /* 0x000fe20004705670 */
[----:B------:R-:W-:Y:S01]  /*a450*/  IMAD.MOV.U32 R0, RZ, RZ, 0x1 ;  /* 0x00000001ff007424 */ /* 0x000fe200078e00ff */
[----:B------:R-:W-:Y:S01]  /*a460*/  LOP3.LUT R6, R16, 0x2, RZ, 0xfc, !PT ;  /* 0x0000000210067812 */ /* 0x000fe200078efcff */
[----:B------:R-:W-:Y:S01]  /*a470*/  IMAD.MOV.U32 R7, RZ, RZ, RZ ;  /* 0x000000ffff077224 */ /* 0x000fe200078e00ff */
[----:B------:R-:W-:Y:S01]  /*a480*/  ULDC UR4, c[0x0][0x600] ;  /* 0x0001800000047ab9 */ /* 0x000fe20000000800 */
[----:B------:R-:W-:Y:S01]  /*a490*/  UMOV UR7, 0x1 ;  /* 0x0000000100077882 */ /* 0x000fe20000000000 */
[----:B------:R-:W-:-:S02]  /*a4a0*/  UIADD3 UR19, UR40, 0x1, URZ ;  /* 0x0000000128137890 */ /* 0x000fc4000fffe03f */
[----:B------:R-:W-:Y:S02]  /*a4b0*/  UIADD3 UR15, UR4, -0x1, URZ ;  /* 0xffffffff040f7890 */ /* 0x000fe4000fffe03f */
[----:B------:R-:W-:Y:S02]  /*a4c0*/  USHF.L.U32 UR17, UR7, UR5, URZ ;  /* 0x0000000507117299 */ /* 0x000fe4000800063f */
[----:B------:R-:W-:Y:S01]  /*a4d0*/  ULOP3.LUT UR16, URZ, UR6, URZ, 0x33, !UPT ;  /* 0x000000063f107292 */ /* 0x000fe2000f8e333f */
[----:B------:R-:W-:-:S11]  /*a4e0*/  ULDC.64 UR20, c[0x0][0x198] ;  /* 0x0000660000147ab9 */ /* 0x000fd60000000a00 */
.L_x_303:
[----:B------:R-:W-:-:S03]  /*a4f0*/  UMOV UR4, 0xffffffff ;  /* 0xffffffff00047882 */ /* 0x000fc60000000000 */
[----:B------:R-:W-:Y:S05]  /*a500*/  BRA.DIV UR4, `(.L_x_292) ;  /* 0x0000000e04bc7947 */ /* 0x000fea000b800000 */
[----:B------:R-:W-:-:S13]  /*a510*/  ELECT P6, URZ, PT ;  /* 0x00000000003f782f */ /* 0x000fda00038c0000 */
.L_x_315:
[----:B------:R-:W0:Y:S01]  /*a520*/  LDC R3, c[0x0][0x28c] ;  /* 0x0000a300ff037b82 */ /* 0x000e220000000800 */
[----:B------:R-:W-:Y:S01]  /*a530*/  BSSY B1, `(.L_x_293) ;  /* 0x0000037000017945 */ /* 0x000fe20003800000 */
[----:B0-----:R-:W-:-:S13]  /*a540*/  ISETP.LT.OR P6, PT, R3, 0x1, !P6 ;  /* 0x000000010300780c */ /* 0x001fda00077c1670 */
[----:B------:R-:W-:Y:S05]  /*a550*/  @P6 BRA `(.L_x_294) ;  /* 0x0000000000d06947 */ /* 0x000fea0003800000 */
[----:B------:R-:W-:Y:S02]  /*a560*/  IMAD.SHL.U32 R22, R22, 0x100, RZ ;  /* 0x0000010016167824 */ /* 0x000fe400078e00ff */
[----:B------:R-:W-:Y:S02]  /*a570*/  IMAD.SHL.U32 R19, R19, 0x40, RZ ;  /* 0x0000004013137824 */ /* 0x000fe400078e00ff */
[----:B------:R-:W-:Y:S02]  /*a580*/  IMAD.MOV.U32 R12, RZ, RZ, RZ ;  /* 0x000000ffff0c7224 */ /* 0x000fe400078e00ff */
[----:B------:R-:W-:Y:S02]  /*a590*/  IMAD.U32 R13, RZ, RZ, UR19 ;  /* 0x00000013ff0d7e24 */ /* 0x000fe4000f8e00ff */
[----:B------:R-:W-:Y:S02]  /*a5a0*/  IMAD.MOV.U32 R3, RZ, RZ, R0 ;  /* 0x000000ffff037224 */ /* 0x000fe400078e0000 */
[----:B------:R-:W-:-:S07]  /*a5b0*/  IMAD.MOV.U32 R4, RZ, RZ, R7 ;  /* 0x000000ffff047224 */ /* 0x000fce00078e0007 */
.L_x_298:
[----:B------:R-:W0:Y:S01]  /*a5c0*/  S2R R10, SR_CgaCtaId ;  /* 0x00000000000a7919 */ /* 0x000e220000008800 */
[----:B------:R-:W-:Y:S01]  /*a5d0*/  MOV R5, 0x400 ;  /* 0x0000040000057802 */ /* 0x000fe20000000f00 */
[----:B------:R-:W1:Y:S03]  /*a5e0*/  @!P2 LDC R9, c[0x0][0x500] ;  /* 0x00014000ff09ab82 */ /* 0x000e660000000800 */
[----:B0-----:R-:W-:Y:S02]  /*a5f0*/  LEA R11, R10, R5, 0x18 ;  /* 0x000000050a0b7211 */ /* 0x001fe400078ec0ff */
[----:B------:R-:W-:-:S03]  /*a600*/  SHF.L.U32 R5, R3, 0x1f, RZ ;  /* 0x0000001f03057819 */ /* 0x000fc600000006ff */
[----:B------:R-:W-:-:S04]  /*a610*/  IMAD R10, R4, 0x8, R11 ;  /* 0x00000008040a7824 */ /* 0x000fc800078e020b */
[----:B------:R-:W0:Y:S02]  /*a620*/  SYNCS.PHASECHK.TRANS64.TRYWAIT P1, [R10+URZ+0x18], R5 ;  /* 0x000018050a0075a7 */ /* 0x000e24000802017f */
[----:B01----:R-:W-:Y:S05]  /*a630*/  @!P1 BRA `(.L_x_295) ;  /* 0x0000000c00909947 */ /* 0x003fea0003800000 */
.L_x_316:
[----:B0-----:R-:W-:Y:S01]  /*a640*/  PRMT R5, R6, 0x9910, RZ ;  /* 0x0000991006057816 */ /* 0x001fe200000000ff */
[----:B------:R0:W-:Y:S03]  /*a650*/  @!P2 SYNCS.ARRIVE.TRANS64 RZ, [R10+URZ], R9 ;  /* 0x000000090affa9a7 */ /* 0x0001e6000800003f */
[----:B------:R-:W-:-:S13]  /*a660*/  ISETP.NE.AND P1, PT, R5, 0x2, PT ;  /* 0x000000020500780c */ /* 0x000fda0003f25270 */
[----:B0-----:R-:W-:Y:S05]  /*a670*/  @P1 BRA `(.L_x_296) ;  /* 0x0000000000041947 */ /* 0x001fea0003800000 */
[----:B------:R-:W-:Y:S01]  /*a680*/  BPT.TRAP 0x1 ;  /* 0x000000040000795c */ /* 0x000fe20000300000 */
.L_x_296:
[----:B------:R-:W-:Y:S05]  /*a690*/  @P0 BRA `(.L_x_297) ;  /* 0x0000000000040947 */ /* 0x000fea0003800000 */
[----:B------:R-:W-:Y:S01]  /*a6a0*/  BPT.TRAP 0x1 ;  /* 0x000000040000795c */ /* 0x000fe20000300000 */
.L_x_297:
[--C-:B------:R-:W-:Y:S01]  /*a6b0*/  IMAD R5, R4, 0x2000, R11.reuse ;  /* 0x0000200004057824 */ /* 0x100fe200078e020b */
[----:B------:R-:W-:Y:S01]  /*a6c0*/  R2UR UR9, R10 ;  /* 0x000000000a0972ca */ /* 0x000fe200000e0000 */
[C---:B------:R-:W-:Y:S01]  /*a6d0*/  IMAD R11, R4.reuse, 0x8000, R11 ;  /* 0x00008000040b7824 */ /* 0x040fe200078e020b */
[----:B------:R-:W-:Y:S01]  /*a6e0*/  UIADD3 UR4, UP0, UR20, 0xf0, URZ ;  /* 0x000000f014047890 */ /* 0x000fe2000ff1e03f */
[----:B------:R-:W-:Y:S01]  /*a6f0*/  VIADD R13, R13, 0xffffffff ;  /* 0xffffffff0d0d7836 */ /* 0x000fe20000000000 */
[----:B------:R-:W-:Y:S01]  /*a700*/  R2UR UR5, R5 ;  /* 0x00000000050572ca */ /* 0x000fe200000e0000 */
[----:B------:R-:W-:Y:S01]  /*a710*/  UIADD3 UR22, UP1, UR20, 0x1f0, URZ ;  /* 0x000001f014167890 */ /* 0x000fe2000ff3e03f */
[----:B------:R-:W-:Y:S01]  /*a720*/  R2UR UR8, R11 ;  /* 0x000000000b0872ca */ /* 0x000fe200000e0000 */
[----:B------:R-:W-:Y:S01]  /*a730*/  VIADD R4, R4, 0x1 ;  /* 0x0000000104047836 */ /* 0x000fe20000000000 */
[----:B------:R-:W-:Y:S01]  /*a740*/  R2UR UR11, R19 ;  /* 0x00000000130b72ca */ /* 0x000fe200000e0000 */
[----:B------:R-:W-:Y:S01]  /*a750*/  UIADD3.X UR23, URZ, UR21, URZ, UP1, !UPT ;  /* 0x000000153f177290 */ /* 0x000fe20008ffe43f */
[----:B------:R-:W-:Y:S01]  /*a760*/  R2UR UR10, R12 ;  /* 0x000000000c0a72ca */ /* 0x000fe200000e0000 */
[----:B------:R-:W-:Y:S01]  /*a770*/  UMOV UR6, 0x0 ;  /* 0x0000000000067882 */ /* 0x000fe20000000000 */
[----:B------:R-:W-:Y:S01]  /*a780*/  R2UR UR12, R2 ;  /* 0x00000000020c72ca */ /* 0x000fe200000e0000 */
[----:B------:R-:W-:Y:S01]  /*a790*/  UMOV UR7, 0x10000000 ;  /* 0x1000000000077882 */ /* 0x000fe20000000000 */
[----:B------:R-:W-:Y:S01]  /*a7a0*/  R2UR UR18, R22 ;  /* 0x00000000161272ca */ /* 0x000fe200000e0000 */
[----:B------:R-:W-:Y:S01]  /*a7b0*/  VIADD R12, R12, 0x40 ;  /* 0x000000400c0c7836 */ /* 0x000fe20000000000 */
[----:B------:R-:W-:Y:S01]  /*a7c0*/  ISETP.GT.AND P3, PT, R13, 0x1, PT ;  /* 0x000000010d00780c */ /* 0x000fe20003f64270 */
[----:B------:R-:W-:Y:S01]  /*a7d0*/  UIADD3 UR13, UR5, 0x100, URZ ;  /* 0x00000100050d7890 */ /* 0x000fe2000fffe03f */
[----:B------:R-:W-:Y:S01]  /*a7e0*/  ISETP.NE.AND P1, PT, R4, 0x3, PT ;  /* 0x000000030400780c */ /* 0x000fe20003f25270 */
[----:B------:R-:W-:-:S02]  /*a7f0*/  UIADD3.X UR5, URZ, UR21, URZ, UP0, !UPT ;  /* 0x000000153f057290 */ /* 0x000fc400087fe43f */
[----:B------:R-:W-:Y:S01]  /*a800*/  UIADD3 UR14, UR8, 0x6100, URZ ;  /* 0x00006100080e7890 */ /* 0x000fe2000fffe03f */
[----:B------:R-:W-:Y:S02]  /*a810*/  SEL R10, RZ, 0x1, P1 ;  /* 0x00000001ff0a7807 */ /* 0x000fe40000800000 */
[----:B------:R-:W-:Y:S01]  /*a820*/  UMOV UR8, UR13 ;  /* 0x0000000d00087c82 */ /* 0x000fe20008000000 */
[----:B------:R-:W-:Y:S02]  /*a830*/  SEL R4, R4, RZ, P1 ;  /* 0x000000ff04047207 */ /* 0x000fe40000800000 */
[----:B------:R-:W-:Y:S01]  /*a840*/  LOP3.LUT R3, R3, R10, RZ, 0x3c, !PT ;  /* 0x0000000a03037212 */ /* 0x000fe200078e3cff */
[----:B------:R0:W-:Y:S02]  /*a850*/  UTMALDG.3D [UR8], [UR4], desc[UR6] ;  /* 0x00000608040075b4 */ /* 0x0001e40008011000 */
[----:B0-----:R-:W-:Y:S01]  /*a860*/  UMOV UR8, UR14 ;  /* 0x0000000e00087c82 */ /* 0x001fe20008000000 */
[----:B------:R-:W-:-:S02]  /*a870*/  UMOV UR11, UR18 ;  /* 0x00000012000b7c82 */ /* 0x000fc40008000000 */
[----:B------:R0:W-:Y:S02]  /*a880*/  UTMALDG.3D [UR8], [UR22], desc[UR6] ;  /* 0x00000608160075b4 */ /* 0x0001e40008011000 */
[----:B0-----:R-:W-:Y:S05]  /*a890*/  @P3 BRA `(.L_x_298) ;  /* 0xfffffffc00483947 */ /* 0x001fea000383ffff */
.L_x_294:
[----:B------:R-:W-:Y:S05]  /*a8a0*/  BSYNC B1 ;  /* 0x0000000000017941 */ /* 0x000fea0003800000 */
.L_x_293:
[----:B------:R-:W2:Y:S01]  /*a8b0*/  LDL.64 R10, [R1] ;  /* 0x00000000010a7983 */ /* 0x000ea20000100a00 */
[----:B------:R-:W-:Y:S01]  /*a8c0*/  LOP3.LUT P4, RZ, R8, 0xff, RZ, 0xc0, !PT ;  /* 0x000000ff08ff7812 */ /* 0x000fe2000788c0ff */
[----:B------:R-:W-:Y:S01]  /*a8d0*/  VIADD R4, R7, UR40 ;  /* 0x0000002807047c36 */ /* 0x000fe20008000000 */
[----:B------:R-:W-:Y:S01]  /*a8e0*/  ULDC.64 UR4, c[0x0][0x650] ;  /* 0x0001940000047ab9 */ /* 0x000fe20000000a00 */
[----:B------:R-:W-:Y:S01]  /*a8f0*/  IMAD.U32 R7, RZ, RZ, UR40 ;  /* 0x00000028ff077e24 */ /* 0x000fe2000f8e00ff */
[----:B------:R-:W-:Y:S01]  /*a900*/  UISETP.GE.U32.AND UP0, UPT, UR40, 0x3, UPT ;  /* 0x000000032800788c */ /* 0x000fe2000bf06070 */
[----:B------:R-:W-:Y:S01]  /*a910*/  BSSY B1, `(.L_x_299) ;  /* 0x000006f000017945 */ /* 0x000fe20003800000 */
[----:B------:R-:W-:Y:S01]  /*a920*/  ISETP.GT.U32.AND P1, PT, R4, 0x2, PT ;  /* 0x000000020400780c */ /* 0x000fe20003f24070 */
[----:B------:R-:W-:Y:S01]  /*a930*/  IMAD.MOV.U32 R19, RZ, RZ, -0x1 ;  /* 0xffffffffff137424 */ /* 0x000fe200078e00ff */
[----:B------:R-:W-:Y:S01]  /*a940*/  PRMT R8, RZ, 0x7610, R8 ;  /* 0x00007610ff087816 */ /* 0x000fe20000000008 */
[----:B------:R-:W-:Y:S01]  /*a950*/  IMAD.MOV.U32 R22, RZ, RZ, -0x1 ;  /* 0xffffffffff167424 */ /* 0x000fe200078e00ff */
[----:B------:R-:W-:-:S02]  /*a960*/  ISETP.LT.U32.AND P1, PT, R7, 0x3, P1 ;  /* 0x000000030700780c */ /* 0x000fc40000f21070 */
[----:B------:R-:W-:Y:S01]  /*a970*/  PLOP3.LUT P3, PT, PT, PT, UP0, 0x80, 0x0 ;  /* 0x000000000000781c */ /* 0x000fe20003f6f008 */
[----:B------:R-:W0:Y:S01]  /*a980*/  @P4 S2R R3, SR_CgaCtaId ;  /* 0x0000000000034919 */ /* 0x000e220000008800 */
[----:B------:R-:W-:-:S04]  /*a990*/  @P4 MOV R2, 0x400 ;  /* 0x0000040000024802 */ /* 0x000fc80000000f00 */
[----:B0-----:R-:W-:Y:S01]  /*a9a0*/  @P4 LEA R5, R3, R2, 0x18 ;  /* 0x0000000203054211 */ /* 0x001fe200078ec0ff */
[----:B------:R-:W-:-:S03]  /*a9b0*/  IMAD.WIDE.U32 R2, R4, -0x55555555, RZ ;  /* 0xaaaaaaab04027825 */ /* 0x000fc600078e00ff */
[----:B------:R0:W-:Y:S01]  /*a9c0*/  @P4 SYNCS.ARRIVE.TRANS64.A1T0 RZ, [R5+URZ+0x68], RZ ;  /* 0x000068ff05ff49a7 */ /* 0x0001e2000810003f */
[----:B------:R-:W-:Y:S01]  /*a9d0*/  IMAD.MOV.U32 R2, RZ, RZ, -0x1 ;  /* 0xffffffffff027424 */ /* 0x000fe200078e00ff */
[----:B0-----:R-:W-:Y:S02]  /*a9e0*/  SHF.R.U32.HI R5, RZ, 0x1, R3 ;  /* 0x00000001ff057819 */ /* 0x001fe40000011603 */
[----:B------:R-:W-:-:S03]  /*a9f0*/  SEL R3, RZ, 0x1, !P1 ;  /* 0x00000001ff037807 */ /* 0x000fc60004800000 */
[----:B------:R-:W-:Y:S01]  /*aa00*/  IMAD R7, R5, -0x3, R4 ;  /* 0xfffffffd05077824 */ /* 0x000fe200078e0204 */
[----:B------:R-:W-:Y:S02]  /*aa10*/  LOP3.LUT R0, R0, R3, RZ, 0x3c, !PT ;  /* 0x0000000300007212 */ /* 0x000fe400078e3cff */
[----:B------:R-:W-:Y:S02]  /*aa20*/  PRMT R3, RZ, 0x7610, R3 ;  /* 0x00007610ff037816 */ /* 0x000fe40000000003 */
[----:B------:R-:W-:Y:S02]  /*aa30*/  @P3 LOP3.LUT R0, R0, 0x1, R5, 0x78, !PT ;  /* 0x0000000100003812 */ /* 0x000fe400078e7805 */
[----:B--2---:R-:W-:-:S04]  /*aa40*/  IADD3 R18, P4, R18, R10, RZ ;  /* 0x0000000a12127210 */ /* 0x004fc80007f9e0ff */
[----:B------:R-:W-:Y:S01]  /*aa50*/  ISETP.GE.U32.AND P1, PT, R18, UR4, PT ;  /* 0x0000000412007c0c */ /* 0x000fe2000bf26070 */
[----:B------:R-:W-:-:S05]  /*aa60*/  IMAD.X R17, R17, 0x1, R23, P4 ;  /* 0x0000000111117824 */ /* 0x000fca00020e0617 */
[----:B------:R-:W-:-:S13]  /*aa70*/  ISETP.GE.U32.AND.EX P1, PT, R17, UR5, PT, P1 ;  /* 0x0000000511007c0c */ /* 0x000fda000bf26110 */
[----:B------:R-:W-:Y:S05]  /*aa80*/  @P1 BRA `(.L_x_300) ;  /* 0x00000004005c1947 */ /* 0x000fea0003800000 */
[----:B------:R-:W0:Y:S01]  /*aa90*/  S2R R11, SR_CTAID.X ;  /* 0x00000000000b7919 */ /* 0x000e220000002500 */
[----:B------:R-:W-:Y:S01]  /*aaa0*/  ULDC.64 UR4, c[0x0][0x628] ;  /* 0x00018a0000047ab9 */ /* 0x000fe20000000a00 */
[----:B------:R-:W1:Y:S01]  /*aab0*/  LDC R12, c[0x0][0x144] ;  /* 0x00005100ff0c7b82 */ /* 0x000e620000000800 */
[----:B------:R-:W-:Y:S01]  /*aac0*/  ISETP.NE.U32.AND P1, PT, RZ, UR4, PT ;  /* 0x00000004ff007c0c */ /* 0x000fe2000bf25070 */
[----:B------:R-:W2:Y:S01]  /*aad0*/  S2R R9, SR_CTAID.Y ;  /* 0x0000000000097919 */ /* 0x000ea20000002600 */
[----:B------:R-:W-:Y:S01]  /*aae0*/  ULDC UR6, c[0x0][0x150] ;  /* 0x0000540000067ab9 */ /* 0x000fe20000000800 */
[----:B------:R-:W-:Y:S01]  /*aaf0*/  ULDC UR7, c[0x0][0x630] ;  /* 0x00018c0000077ab9 */ /* 0x000fe20000000800 */
[----:B------:R-:W-:Y:S01]  /*ab00*/  ISETP.NE.AND.EX P1, PT, RZ, UR5, PT, P1 ;  /* 0x00000005ff007c0c */ /* 0x000fe2000bf25310 */
[----:B------:R-:W-:Y:S01]  /*ab10*/  IMAD.MOV.U32 R2, RZ, RZ, R18 ;  /* 0x000000ffff027224 */ /* 0x000fe200078e0012 */
[----:B0-----:R-:W-:-:S05]  /*ab20*/  I2FP.F32.U32 R3, R11 ;  /* 0x0000000b00037245 */ /* 0x001fca0000201000 */
[----:B------:R-:W-:Y:S01]  /*ab30*/  FMUL R14, R3, UR6 ;  /* 0x00000006030e7c20 */ /* 0x000fe20008400000 */
[----:B------:R-:W-:-:S05]  /*ab40*/  IMAD.MOV.U32 R3, RZ, RZ, R17 ;  /* 0x000000ffff037224 */ /* 0x000fca00078e0011 */
[----:B--2---:R-:W-:Y:S05]  /*ab50*/  @!P1 BRA `(.L_x_301) ;  /* 0x0000000000289947 */ /* 0x004fea0003800000 */
[----:B------:R-:W-:Y:S02]  /*ab60*/  ULDC UR6, c[0x0][0x634] ;  /* 0x00018d0000067ab9 */ /* 0x000fe40000000800 */
[----:B------:R-:W-:-:S05]  /*ab70*/  IADD3 R3, P1, R18, UR6, RZ ;  /* 0x0000000612037c10 */ /* 0x000fca000ff3e0ff */
[----:B------:R-:W-:-:S04]  /*ab80*/  IMAD.X R13, RZ, RZ, R17, P1 ;  /* 0x000000ffff0d7224 */ /* 0x000fc800008e0611 */
[----:B------:R-:W-:-:S04]  /*ab90*/  IMAD.WIDE.U32 R4, R13, UR4, RZ ;  /* 0x000000040d047c25 */ /* 0x000fc8000f8e00ff */
[----:B------:R-:W-:-:S04]  /*aba0*/  IMAD.WIDE.U32 R4, P1, R3, UR5, R4 ;  /* 0x0000000503047c25 */ /* 0x000fc8000f820004 */
[----:B------:R-:W-:-:S04]  /*abb0*/  IMAD.WIDE.U32 R2, R3, UR4, RZ ;  /* 0x0000000403027c25 */ /* 0x000fc8000f8e00ff */
[----:B------:R-:W-:Y:S01]  /*abc0*/  IMAD.MOV.U32 R2, RZ, RZ, R5 ;  /* 0x000000ffff027224 */ /* 0x000fe200078e0005 */
[----:B------:R-:W-:Y:S01]  /*abd0*/  IADD3 RZ, P3, R3, R4, RZ ;  /* 0x0000000403ff7210 */ /* 0x000fe20007f7e0ff */
[----:B------:R-:W-:-:S04]  /*abe0*/  IMAD.X R3, RZ, RZ, RZ, P1 ;  /* 0x000000ffff037224 */ /* 0x000fc800008e06ff */
[----:B------:R-:W-:-:S08]  /*abf0*/  IMAD.WIDE.U32.X R2, R13, UR5, R2, P3 ;  /* 0x000000050d027c25 */ /* 0x000fd000098e0402 */
.L_x_301:
[--C-:B------:R-:W-:Y:S01]  /*ac00*/  SHF.R.U64 R10, R2, UR7, R3.reuse ;  /* 0x00000007020a7c19 */ /* 0x100fe20008001203 */
[----:B------:R-:W0:Y:S01]  /*ac10*/  F2I.U32.TRUNC.NTZ R14, R14 ;  /* 0x0000000e000e7305 */ /* 0x000e22000020f000 */
[----:B------:R-:W-:Y:S01]  /*ac20*/  SHF.R.U32.HI R2, RZ, UR7, R3 ;  /* 0x00000007ff027c19 */ /* 0x000fe20008011603 */
[----:B------:R-:W-:Y:S01]  /*ac30*/  ULDC.64 UR4, c[0x0][0x620] ;  /* 0x0001880000047ab9 */ /* 0x000fe20000000a00 */
[----:B------:R-:W-:Y:S01]  /*ac40*/  IADD3 R5, P1, RZ, -R10, RZ ;  /* 0x8000000aff057210 */ /* 0x000fe20007f3e0ff */
[----:B------:R-:W-:Y:S01]  /*ac50*/  IMAD.MOV.U32 R3, RZ, RZ, R17 ;  /* 0x000000ffff037224 */ /* 0x000fe200078e0011 */
[----:B------:R-:W-:-:S03]  /*ac60*/  ULDC.64 UR6, c[0x0][0x640] ;  /* 0x0001900000067ab9 */ /* 0x000fc60000000a00 */
[----:B------:R-:W-:Y:S01]  /*ac70*/  IMAD.X R2, RZ, RZ, ~R2, P1 ;  /* 0x000000ffff027224 */ /* 0x000fe200008e0e02 */
[----:B------:R-:W-:-:S03]  /*ac80*/  ISETP.NE.U32.AND P1, PT, RZ, UR6, PT ;  /* 0x00000006ff007c0c */ /* 0x000fc6000bf25070 */
[----:B------:R-:W-:Y:S01]  /*ac90*/  IMAD R4, R2, UR4, RZ ;  /* 0x0000000402047c24 */ /* 0x000fe2000f8e02ff */
[----:B------:R-:W-:Y:S01]  /*aca0*/  ISETP.NE.AND.EX P1, PT, RZ, UR7, PT, P1 ;  /* 0x00000007ff007c0c */ /* 0x000fe2000bf25310 */
[----:B------:R-:W-:-:S04]  /*acb0*/  IMAD.MOV.U32 R2, RZ, RZ, R18 ;  /* 0x000000ffff027224 */ /* 0x000fc800078e0012 */
[----:B------:R-:W-:Y:S01]  /*acc0*/  IMAD.WIDE.U32 R2, R5, UR4, R2 ;  /* 0x0000000405027c25 */ /* 0x000fe2000f8e0002 */
[----:B------:R-:W-:-:S03]  /*acd0*/  ULDC UR4, c[0x0][0x618] ;  /* 0x0001860000047ab9 */ /* 0x000fc60000000800 */
[----:B------:R-:W-:Y:S01]  /*ace0*/  IMAD R5, R5, UR5, R4 ;  /* 0x0000000505057c24 */ /* 0x000fe2000f8e0204 */
[----:B------:R-:W-:Y:S01]  /*acf0*/  ULDC UR5, c[0x0][0x154] ;  /* 0x0000550000057ab9 */ /* 0x000fe20000000800 */
[----:B0-----:R-:W-:Y:S02]  /*ad00*/  IMAD.MOV R4, RZ, RZ, -R14 ;  /* 0x000000ffff047224 */ /* 0x001fe400078e0a0e */
[----:B------:R-:W0:Y:S01]  /*ad10*/  LDC R14, c[0x0][0x148] ;  /* 0x00005200ff0e7b82 */ /* 0x000e220000000800 */
[----:B------:R-:W-:Y:S02]  /*ad20*/  IMAD.IADD R3, R3, 0x1, R5 ;  /* 0x0000000103037824 */ /* 0x000fe400078e0205 */
[----:B-1----:R-:W-:Y:S01]  /*ad30*/  IMAD R11, R12, R4, R11 ;  /* 0x000000040c0b7224 */ /* 0x002fe200078e020b */
[----:B------:R-:W-:Y:S02]  /*ad40*/  I2FP.F32.U32 R4, R9 ;  /* 0x0000000900047245 */ /* 0x000fe40000201000 */
[----:B------:R-:W-:-:S02]  /*ad50*/  SHF.R.U64 R12, R2, UR4, R3 ;  /* 0x00000004020c7c19 */ /* 0x000fc40008001203 */
[----:B------:R-:W-:Y:S01]  /*ad60*/  SHF.R.U32.HI R3, RZ, UR4, R3 ;  /* 0x00000004ff037c19 */ /* 0x000fe20008011603 */
[----:B------:R-:W-:Y:S01]  /*ad70*/  FMUL R4, R4, UR5 ;  /* 0x0000000504047c20 */ /* 0x000fe20008400000 */
[----:B------:R-:W-:Y:S02]  /*ad80*/  ULDC UR4, c[0x0][0x608] ;  /* 0x0001820000047ab9 */ /* 0x000fe40000000800 */
[--C-:B------:R-:W-:Y:S01]  /*ad90*/  SHF.R.U64 R15, R12, UR4, R3.reuse ;  /* 0x000000040c0f7c19 */ /* 0x100fe20008001203 */
[----:B------:R1:W2:Y:S01]  /*ada0*/  F2I.U32.TRUNC.NTZ R20, R4 ;  /* 0x0000000400147305 */ /* 0x0002a2000020f000 */
[----:B------:R-:W-:Y:S01]  /*adb0*/  SHF.R.U32.HI R2, RZ, UR4, R3 ;  /* 0x00000004ff027c19 */ /* 0x000fe20008011603 */
[----:B------:R-:W-:-:S03]  /*adc0*/  ULDC UR4, c[0x0][0x658] ;  /* 0x0001960000047ab9 */ /* 0x000fc60000000800 */
[--C-:B------:R-:W-:Y:S02]  /*add0*/  SHF.R.U64 R13, R15, UR4, R2.reuse ;  /* 0x000000040f0d7c19 */ /* 0x100fe40008001202 */
[----:B------:R-:W-:-:S03]  /*ade0*/  SHF.R.U32.HI R19, RZ, UR4, R2 ;  /* 0x00000004ff137c19 */ /* 0x000fc60008011602 */
[----:B------:R-:W-:Y:S02]  /*adf0*/  IMAD.MOV.U32 R2, RZ, RZ, R13 ;  /* 0x000000ffff027224 */ /* 0x000fe400078e000d */
[----:B------:R-:W-:Y:S01]  /*ae00*/  IMAD.MOV.U32 R3, RZ, RZ, R19 ;  /* 0x000000ffff037224 */ /* 0x000fe200078e0013 */
[----:B-1----:R-:W-:Y:S06]  /*ae10*/  @!P1 BRA `(.L_x_302) ;  /* 0x0000000000289947 */ /* 0x002fec0003800000 */
        /* <DEDUP_REMOVED lines=10> */
.L_x_302:
[----:B------:R-:W1:Y:S01]  /*aec0*/  LDC R4, c[0x0][0x65c] ;  /* 0x00019700ff047b82 */ /* 0x000e620000000800 */
[----:B------:R-:W-:Y:S01]  /*aed0*/  ULDC UR4, c[0x0][0x648] ;  /* 0x0001920000047ab9 */ /* 0x000fe20000000800 */
[----:B------:R-:W-:Y:S01]  /*aee0*/  LOP3.LUT R15, R15, UR16, RZ, 0xc0, !PT ;  /* 0x000000100f0f7c12 */ /* 0x000fe2000f8ec0ff */
[----:B--2---:R-:W-:Y:S01]  /*aef0*/  IMAD.MOV R20, RZ, RZ, -R20 ;  /* 0x000000ffff147224 */ /* 0x004fe200078e0a14 */
[----:B------:R-:W-:Y:S01]  /*af00*/  SHF.R.U64 R2, R2, UR4, R3 ;  /* 0x0000000402027c19 */ /* 0x000fe20008001203 */
[----:B------:R-:W-:Y:S01]  /*af10*/  ULDC UR4, c[0x0][0x638] ;  /* 0x00018e0000047ab9 */ /* 0x000fe20000000800 */
[----:B------:R-:W-:Y:S01]  /*af20*/  LOP3.LUT R12, R12, UR15, RZ, 0xc0, !PT ;  /* 0x0000000f0c0c7c12 */ /* 0x000fe2000f8ec0ff */
[----:B------:R-:W-:Y:S01]  /*af30*/  ULDC UR5, c[0x0][0x610] ;  /* 0x0001840000057ab9 */ /* 0x000fe20000000800 */
[----:B------:R-:W-:Y:S01]  /*af40*/  IMAD.MOV.U32 R3, RZ, RZ, 0x1 ;  /* 0x00000001ff037424 */ /* 0x000fe200078e00ff */
[----:B-1----:R-:W-:Y:S01]  /*af50*/  ISETP.NE.AND P1, PT, R4, 0x1, PT ;  /* 0x000000010400780c */ /* 0x002fe20003f25270 */
[----:B------:R-:W-:-:S02]  /*af60*/  IMAD.MOV R4, RZ, RZ, -R2 ;  /* 0x000000ffff047224 */ /* 0x000fc400078e0a02 */
[----:B------:R-:W-:Y:S02]  /*af70*/  IMAD R2, R2, UR17, R15 ;  /* 0x0000001102027c24 */ /* 0x000fe4000f8e020f */
[----:B------:R-:W-:Y:S01]  /*af80*/  IMAD R13, R4, UR4, R13 ;  /* 0x00000004040d7c24 */ /* 0x000fe2000f8e020d */
[----:B------:R-:W-:-:S07]  /*af90*/  ULDC UR4, c[0x0][0x600] ;  /* 0x0001800000047ab9 */ /* 0x000fce0000000800 */
[----:B0-----:R-:W-:-:S04]  /*afa0*/  @P1 IMAD R11, R14, R20, R9 ;  /* 0x000000140e0b1224 */ /* 0x001fc800078e0209 */
[----:B------:R-:W-:Y:S02]  /*afb0*/  IMAD R11, R2, UR5, R11 ;  /* 0x00000005020b7c24 */ /* 0x000fe4000f8e020b */
[----:B------:R-:W-:-:S05]  /*afc0*/  IMAD R2, R13, UR4, R12 ;  /* 0x000000040d027c24 */ /* 0x000fca000f8e020c */
[----:B------:R-:W-:Y:S02]  /*afd0*/  SEL R22, R2, R11, !P1 ;  /* 0x0000000b02167207 */ /* 0x000fe40004800000 */
[----:B------:R-:W-:Y:S01]  /*afe0*/  SEL R19, R11, R2, !P1 ;  /* 0x000000020b137207 */ /* 0x000fe20004800000 */
[----:B------:R-:W-:-:S07]  /*aff0*/  IMAD.MOV.U32 R2, RZ, RZ, R10 ;  /* 0x000000ffff027224 */ /* 0x000fce00078e000a */
.L_x_300:
[----:B------:R-:W-:Y:S05]  /*b000*/  BSYNC B1 ;  /* 0x0000000000017941 */ /* 0x000fea0003800000 */
.L_x_299:
[----:B------:R-:W-:-:S13]  /*b010*/  LOP3.LUT P1, RZ, R3, 0xff, RZ, 0xc0, !PT ;  /* 0x000000ff03ff7812 */ /* 0x000fda000782c0ff */
[----:B------:R-:W-:Y:S05]  /*b020*/  @P1 BRA `(.L_x_303) ;  /* 0xfffffff400301947 */ /* 0x000fea000383ffff */
[----:B------:R-:W-:Y:S05]  /*b030*/  BSYNC B0 ;  /* 0x0000000000007941 */ /* 0x000fea0003800000 */
.L_x_291:
[----:B------:R-:W-:-:S03]  /*b040*/  UMOV UR4, 0xffffffff ;  /* 0xffffffff00047882 */ /* 0x000fc60000000000 */
[----:B------:R-:W-:Y:S05]  /*b050*/  BRA.DIV UR4, `(.L_x_304) ;  /* 0x00000006041c7947 */ /* 0x000fea000b800000 */
[----:B------:R-:W-:-:S13]  /*b060*/  ELECT P6, URZ, PT ;  /* 0x00000000003f782f */ /* 0x000fda00038c0000 */
.L_x_319:
[----:B------:R-:W-:Y:S04]  /*b070*/  BSSY B0, `(.L_x_305) ;  /* 0x0000022000007945 */ /* 0x000fe80003800000 */
[----:B------:R-:W-:Y:S05]  /*b080*/  @!P6 BRA `(.L_x_306) ;  /* 0x000000000080e947 */ /* 0x000fea0003800000 */
[----:B------:R-:W-:-:S04]  /*b090*/  LOP3.LUT R16, R16, 0x2, RZ, 0xfc, !PT ;  /* 0x0000000210107812 */ /* 0x000fc800078efcff */
[----:B------:R-:W-:-:S13]  /*b0a0*/  ISETP.NE.AND P0, PT, R16, 0x3, PT ;  /* 0x000000031000780c */ /* 0x000fda0003f05270 */
[----:B------:R-:W-:Y:S05]  /*b0b0*/  @!P0 BRA `(.L_x_307) ;  /* 0x0000000000048947 */ /* 0x000fea0003800000 */
[----:B------:R-:W-:Y:S01]  /*b0c0*/  BPT.TRAP 0x1 ;  /* 0x000000040000795c */ /* 0x000fe20000300000 */
.L_x_307:
[----:B------:R-:W0:Y:S01]  /*b0d0*/  S2R R3, SR_CgaCtaId ;  /* 0x0000000000037919 */ /* 0x000e220000008800 */
[----:B------:R-:W-:Y:S02]  /*b0e0*/  MOV R2, 0x400 ;  /* 0x0000040000027802 */ /* 0x000fe40000000f00 */
[----:B------:R-:W-:Y:S02]  /*b0f0*/  SHF.L.U32 R4, R0, 0x1f, RZ ;  /* 0x0000001f00047819 */ /* 0x000fe400000006ff */
[----:B0-----:R-:W-:-:S05]  /*b100*/  LEA R2, R3, R2, 0x18 ;  /* 0x0000000203027211 */ /* 0x001fca00078ec0ff */
[----:B------:R-:W-:-:S04]  /*b110*/  VIADD R2, R2, 0x18 ;  /* 0x0000001802027836 */ /* 0x000fc80000000000 */
[C---:B------:R-:W-:Y:S02]  /*b120*/  IMAD R9, R7.reuse, 0x8, R2 ;  /* 0x0000000807097824 */ /* 0x040fe400078e0202 */
[----:B------:R-:W-:Y:S02]  /*b130*/  VIADD R7, R7, 0x1 ;  /* 0x0000000107077836 */ /* 0x000fe40000000000 */
[----:B------:R-:W0:Y:S03]  /*b140*/  SYNCS.PHASECHK.TRANS64.TRYWAIT P0, [R9+URZ], R4 ;  /* 0x00000004090075a7 */ /* 0x000e26000800017f */
[----:B------:R-:W-:-:S04]  /*b150*/  ISETP.NE.AND P1, PT, R7, 0x3, PT ;  /* 0x000000030700780c */ /* 0x000fc80003f25270 */
[----:B------:R-:W-:Y:S02]  /*b160*/  SEL R3, RZ, 0x1, P1 ;  /* 0x00000001ff037807 */ /* 0x000fe40000800000 */
[----:B------:R-:W-:Y:S02]  /*b170*/  SEL R7, R7, RZ, P1 ;  /* 0x000000ff07077207 */ /* 0x000fe40000800000 */
[----:B------:R-:W-:-:S03]  /*b180*/  LOP3.LUT R11, R0, R3, RZ, 0x3c, !PT ;  /* 0x00000003000b7212 */ /* 0x000fc600078e3cff */
[----:B------:R-:W-:Y:S01]  /*b190*/  IMAD R6, R7, 0x8, R2 ;  /* 0x0000000807067824 */ /* 0x000fe200078e0202 */
[----:B------:R-:W-:Y:S01]  /*b1a0*/  SHF.L.U32 R5, R11, 0x1f, RZ ;  /* 0x0000001f0b057819 */ /* 0x000fe200000006ff */
[----:B0-----:R-:W-:Y:S06]  /*b1b0*/  @!P0 BRA `(.L_x_308) ;  /* 0x0000000000e48947 */ /* 0x001fec0003800000 */
.L_x_320:
[----:B------:R-:W1:Y:S01]  /*b1c0*/  SYNCS.PHASECHK.TRANS64.TRYWAIT P0, [R6+URZ], R5 ;  /* 0x00000005060075a7 */ /* 0x000e62000800017f */
[----:B------:R-:W-:-:S05]  /*b1d0*/  VIADD R0, R7, 0x1 ;  /* 0x0000000107007836 */ /* 0x000fca0000000000 */
[----:B------:R-:W-:-:S04]  /*b1e0*/  ISETP.NE.AND P1, PT, R0, 0x3, PT ;  /* 0x000000030000780c */ /* 0x000fc80003f25270 */
[----:B0-----:R-:W-:Y:S02]  /*b1f0*/  SEL R4, RZ, 0x1, P1 ;  /* 0x00000001ff047807 */ /* 0x001fe40000800000 */
[----:B------:R-:W-:Y:S02]  /*b200*/  SEL R3, R0, RZ, P1 ;  /* 0x000000ff00037207 */ /* 0x000fe40000800000 */
[----:B------:R-:W-:Y:S01]  /*b210*/  LOP3.LUT R0, R11, R4, RZ, 0x3c, !PT ;  /* 0x000000040b007212 */ /* 0x000fe200078e3cff */
[----:B-1----:R-:W-:Y:S06]  /*b220*/  @!P0 BRA `(.L_x_309) ;  /* 0x0000000000dc8947 */ /* 0x002fec0003800000 */
.L_x_321:
[----:B------:R-:W-:Y:S01]  /*b230*/  IMAD R3, R3, 0x8, R2 ;  /* 0x0000000803037824 */ /* 0x000fe200078e0202 */
[----:B------:R-:W-:-:S07]  /*b240*/  SHF.L.U32 R0, R0, 0x1f, RZ ;  /* 0x0000001f00007819 */ /* 0x000fce00000006ff */
.L_x_310:
[----:B-1----:R1:W2:Y:S02]  /*b250*/  SYNCS.PHASECHK.TRANS64.TRYWAIT P0, [R3+URZ], R0 ;  /* 0x00000000030075a7 */ /* 0x0022a4000800017f */
[----:B--2---:R-:W-:Y:S05]  /*b260*/  @!P0 NANOSLEEP.SYNCS 0x989680 ;  /* 0x009896800000895d */ /* 0x004fea0003900000 */
[----:B------:R-:W2:Y:S02]  /*b270*/  @!P0 SYNCS.PHASECHK.TRANS64 P0, [R3+URZ], R0 ;  /* 0x00000000030085a7 */ /* 0x000ea4000800007f */
[----:B--2---:R-:W-:Y:S05]  /*b280*/  @!P0 BRA `(.L_x_310) ;  /* 0xfffffffc00f08947 */ /* 0x004fea000383ffff */
.L_x_306:
[----:B------:R-:W-:Y:S05]  /*b290*/  BSYNC B0 ;  /* 0x0000000000007941 */ /* 0x000fea0003800000 */
.L_x_305:
[----:B------:R-:W-:Y:S05]  /*b2a0*/  EXIT ;  /* 0x000000000000794d */ /* 0x000fea0003800000 */
.L_x_15:
[----:B-1----:R1:W2:Y:S02]  /*b2b0*/  SYNCS.PHASECHK.TRANS64.TRYWAIT P0, [R159+URZ], R0 ;  /* 0x000000009f0075a7 */ /* 0x0022a4000800017f */
[----:B--2---:R-:W-:Y:S05]  /*b2c0*/  @!P0 NANOSLEEP.SYNCS 0x989680 ;  /* 0x009896800000895d */ /* 0x004fea0003900000 */
[----:B------:R-:W2:Y:S02]  /*b2d0*/  @!P0 SYNCS.PHASECHK.TRANS64 P0, [R159+URZ], R0 ;  /* 0x000000009f0085a7 */ /* 0x000ea4000800007f */
[----:B--2---:R-:W-:Y:S05]  /*b2e0*/  @!P0 BRA `(.L_x_15) ;  /* 0xfffffffc00f08947 */ /* 0x004fea000383ffff */
[----:B------:R-:W-:Y:S05]  /*b2f0*/  BRA `(.L_x_311) ;  /* 0xffffff6000587947 */ /* 0x000fea000383ffff */
.L_x_20:
[----:B--2---:R2:W3:Y:S02]  /*b300*/  SYNCS.PHASECHK.TRANS64.TRYWAIT P1, [R3+URZ], R0 ;  /* 0x00000000030075a7 */ /* 0x0044e4000802017f */
[----:B---3--:R-:W-:Y:S05]  /*b310*/  @!P1 NANOSLEEP.SYNCS 0x989680 ;  /* 0x009896800000995d */ /* 0x008fea0003900000 */
[----:B------:R-:W3:Y:S02]  /*b320*/  @!P1 SYNCS.PHASECHK.TRANS64 P1, [R3+URZ], R0 ;  /* 0x00000000030095a7 */ /* 0x000ee4000802007f */
[----:B---3--:R-:W-:Y:S05]  /*b330*/  @!P1 BRA `(.L_x_20) ;  /* 0xfffffffc00f09947 */ /* 0x008fea000383ffff */
[----:B------:R-:W-:Y:S05]  /*b340*/  BRA `(.L_x_19) ;  /* 0xffffff6000c47947 */ /* 0x000fea000383ffff */
.L_x_25:
[----:B--2---:R-:W-:-:S04]  /*b350*/  IMAD.U32 R4, RZ, RZ, UR4 ;  /* 0x00000004ff047e24 */ /* 0x004fc8000f8e00ff */
[----:B------:R2:W3:Y:S03]  /*b360*/  SYNCS.PHASECHK.TRANS64.TRYWAIT P1, [R4+URZ], R3 ;  /* 0x00000003040075a7 */ /* 0x0004e6000802017f */
[----:B---3--:R-:W-:Y:S05]  /*b370*/  @!P1 NANOSLEEP.SYNCS 0x989680 ;  /* 0x009896800000995d */ /* 0x008fea0003900000 */
[----:B------:R-:W3:Y:S02]  /*b380*/  @!P1 SYNCS.PHASECHK.TRANS64 P1, [R4+URZ], R3 ;  /* 0x00000003040095a7 */ /* 0x000ee4000802007f */
[----:B---3--:R-:W-:Y:S05]  /*b390*/  @!P1 BRA `(.L_x_25) ;  /* 0xfffffffc00ec9947 */ /* 0x008fea000383ffff */
[----:B------:R-:W-:Y:S05]  /*b3a0*/  BRA `(.L_x_24) ;  /* 0xffffff6400a07947 */ /* 0x000fea000383ffff */
.L_x_31:
[----:B-1----:R1:W2:Y:S02]  /*b3b0*/  SYNCS.PHASECHK.TRANS64.TRYWAIT P0, [R159+URZ+0x10], R0 ;  /* 0x000010009f0075a7 */ /* 0x0022a4000800017f */
[----:B--2---:R-:W-:Y:S05]  /*b3c0*/  @!P0 NANOSLEEP.SYNCS 0x989680 ;  /* 0x009896800000895d */ /* 0x004fea0003900000 */
[----:B------:R-:W2:Y:S02]  /*b3d0*/  @!P0 SYNCS.PHASECHK.TRANS64 P0, [R159+URZ+0x10], R0 ;  /* 0x000010009f0085a7 */ /* 0x000ea4000800007f */
[----:B--2---:R-:W-:Y:S05]  /*b3e0*/  @!P0 BRA `(.L_x_31) ;  /* 0xfffffffc00f08947 */ /* 0x004fea000383ffff */
[----:B------:R-:W-:Y:S05]  /*b3f0*/  BRA `(.L_x_312) ;  /* 0xffffff6800e47947 */ /* 0x000fea000383ffff */
.L_x_292:
[----:B------:R-:W-:Y:S01]  /*b400*/  BSSY B1, `(.L_x_313) ;  /* 0x0000006000017945 */ /* 0x000fe20003800000 */
[----:B------:R-:W-:-:S07]  /*b410*/  IMAD.MOV.U32 R15, RZ, RZ, -0x1 ;  /* 0xffffffffff0f7424 */ /* 0x000fce00078e00ff */
[----:B-----5:R-:W-:Y:S05]  /*b420*/  WARPSYNC.COLLECTIVE R15, `(.L_x_314) ;  /* 0x000000000f0c7348 */ /* 0x020fea0003c00000 */
[----:B------:R-:W-:Y:S02]  /*b430*/  ELECT P6, UR62, PT ;  /* 0x00000000003e782f */ /* 0x000fe400038c0000 */
[----:B------:R-:W-:Y:S01]  /*b440*/  MOV R14, UR62 ;  /* 0x0000003e000e7c02 */ /* 0x000fe20008000f00 */
[----:B-----5:R-:W-:Y:S10]  /*b450*/  ENDCOLLECTIVE ;  /* 0x000000000000791b */ /* 0x020ff40003800000 */
.L_x_314:
[----:B------:R-:W-:Y:S05]  /*b460*/  BSYNC B1 ;  /* 0x0000000000017941 */ /* 0x000fea0003800000 */
.L_x_313:
[----:B------:R-:W-:Y:S05]  /*b470*/  BRA `(.L_x_315) ;  /* 0xfffffff000287947 */ /* 0x000fea000383ffff */
.L_x_295:
[----:B0-----:R0:W1:Y:S02]  /*b480*/  SYNCS.PHASECHK.TRANS64.TRYWAIT P1, [R10+URZ+0x18], R5 ;  /* 0x000018050a0075a7 */ /* 0x001064000802017f */
[----:B-1----:R-:W-:Y:S05]  /*b490*/  @!P1 NANOSLEEP.SYNCS 0x989680 ;  /* 0x009896800000995d */ /* 0x002fea0003900000 */
[----:B------:R-:W1:Y:S02]  /*b4a0*/  @!P1 SYNCS.PHASECHK.TRANS64 P1, [R10+URZ+0x18], R5 ;  /* 0x000018050a0095a7 */ /* 0x000e64000802007f */
[----:B-1----:R-:W-:Y:S05]  /*b4b0*/  @!P1 BRA `(.L_x_295) ;  /* 0xfffffffc00f09947 */ /* 0x002fea000383ffff */
[----:B------:R-:W-:Y:S05]  /*b4c0*/  BRA `(.L_x_316) ;  /* 0xfffffff0005c7947 */ /* 0x000fea000383ffff */
.L_x_304:
[----:B------:R-:W-:Y:S01]  /*b4d0*/  BSSY B0, `(.L_x_317) ;  /* 0x0000006000007945 */ /* 0x000fe20003800000 */
[----:B------:R-:W-:-:S07]  /*b4e0*/  IMAD.MOV.U32 R15, RZ, RZ, -0x1 ;  /* 0xffffffffff0f7424 */ /* 0x000fce00078e00ff */
[----:B-----5:R-:W-:Y:S05]  /*b4f0*/  WARPSYNC.COLLECTIVE R15, `(.L_x_318) ;  /* 0x000000000f0c7348 */ /* 0x020fea0003c00000 */
[----:B------:R-:W-:Y:S02]  /*b500*/  ELECT P6, UR62, PT ;  /* 0x00000000003e782f */ /* 0x000fe400038c0000 */
[----:B------:R-:W-:Y:S01]  /*b510*/  MOV R14, UR62 ;  /* 0x0000003e000e7c02 */ /* 0x000fe20008000f00 */
[----:B-----5:R-:W-:Y:S10]  /*b520*/  ENDCOLLECTIVE ;  /* 0x000000000000791b */ /* 0x020ff40003800000 */
.L_x_318:
[----:B------:R-:W-:Y:S05]  /*b530*/  BSYNC B0 ;  /* 0x0000000000007941 */ /* 0x000fea0003800000 */
.L_x_317:
[----:B------:R-:W-:Y:S05]  /*b540*/  BRA `(.L_x_319) ;  /* 0xfffffff800c87947 */ /* 0x000fea000383ffff */
.L_x_308:
[----:B0-----:R0:W1:Y:S02]  /*b550*/  SYNCS.PHASECHK.TRANS64.TRYWAIT P0, [R9+URZ], R4 ;  /* 0x00000004090075a7 */ /* 0x001064000800017f */
[----:B-1----:R-:W-:Y:S05]  /*b560*/  @!P0 NANOSLEEP.SYNCS 0x989680 ;  /* 0x009896800000895d */ /* 0x002fea0003900000 */
[----:B------:R-:W1:Y:S02]  /*b570*/  @!P0 SYNCS.PHASECHK.TRANS64 P0, [R9+URZ], R4 ;  /* 0x00000004090085a7 */ /* 0x000e64000800007f */
[----:B-1----:R-:W-:Y:S05]  /*b580*/  @!P0 BRA `(.L_x_308) ;  /* 0xfffffffc00f08947 */ /* 0x002fea000383ffff */
[----:B------:R-:W-:Y:S05]  /*b590*/  BRA `(.L_x_320) ;  /* 0xfffffffc00087947 */ /* 0x000fea000383ffff */
.L_x_309:
[----:B0-----:R0:W1:Y:S02]  /*b5a0*/  SYNCS.PHASECHK.TRANS64.TRYWAIT P0, [R6+URZ], R5 ;  /* 0x00000005060075a7 */ /* 0x001064000800017f */
[----:B-1----:R-:W-:Y:S05]  /*b5b0*/  @!P0 NANOSLEEP.SYNCS 0x989680 ;  /* 0x009896800000895d */ /* 0x002fea0003900000 */
[----:B------:R-:W1:Y:S02]  /*b5c0*/  @!P0 SYNCS.PHASECHK.TRANS64 P0, [R6+URZ], R5 ;  /* 0x00000005060085a7 */ /* 0x000e64000800007f */
[----:B-1----:R-:W-:Y:S05]  /*b5d0*/  @!P0 BRA `(.L_x_309) ;  /* 0xfffffffc00f08947 */ /* 0x002fea000383ffff */
[----:B------:R-:W-:Y:S05]  /*b5e0*/  BRA `(.L_x_321) ;  /* 0xfffffffc00107947 */ /* 0x000fea000383ffff */
.L_x_322:
[----:B------:R-:W-:-:S00]  /*b5f0*/  BRA `(.L_x_322) ;  /* 0xfffffffc00fc7947 */ /* 0x000fc0000383ffff */
[----:B------:R-:W-:-:S00]  /*b600*/  NOP ;  /* 0x0000000000007918 */ /* 0x000fc00000000000 */
[----:B------:R-:W-:-:S00]  /*b610*/  NOP ;  /* 0x0000000000007918 */ /* 0x000fc00000000000 */
[----:B------:R-:W-:-:S00]  /*b620*/  NOP ;  /* 0x0000000000007918 */ /* 0x000fc00000000000 */
[----:B------:R-:W-:-:S00]  /*b630*/  NOP ;  /* 0x0000000000007918 */ /* 0x000fc00000000000 */
[----:B------:R-:W-:-:S00]  /*b640*/  NOP ;  /* 0x0000000000007918 */ /* 0x000fc00000000000 */
[----:B------:R-:W-:-:S00]  /*b650*/  NOP ;  /* 0x0000000000007918 */ /* 0x000fc00000000000 */
[----:B------:R-:W-:-:S00]  /*b660*/  NOP ;  /* 0x0000000000007918 */ /* 0x000fc00000000000 */
[----:B------:R-:W-:-:S00]  /*b670*/  NOP ;  /* 0x0000000000007918 */ /* 0x000fc00000000000 */
.L_x_323:


//--------------------- .nv.global.init           --------------------------
	.section	.nv.global.init,"aw",@progbits
.nv.global.init:
	.type		$str$22,@object
	.size		$str$22,($str$23 - $str$22)
$str$22:
        /*0000*/ 	.byte	0x6b, 0x5f, 0x74, 0x69, 0x6c, 0x65, 0x5f, 0x63, 0x6f, 0x75, 0x6e, 0x74, 0x20, 0x3e, 0x3d, 0x20
        /*0010*/ 	.byte	0x31, 0x00
	.type		$str$23,@object
	.size		$str$23,(__unnamed_1 - $str$23)
$str$23:
        /*0012*/ 	.byte	0x2f, 0x74, 0x6d, 0x70, 0x2f, 0x63, 0x75, 0x74, 0x6c, 0x61, 0x73, 0x73, 0x5f, 0x73, 0x77, 0x65
        /*0022*/ 	.byte	0x65, 0x70, 0x5f, 0x73, 0x72, 0x63, 0x2f, 0x69, 0x6e, 0x63, 0x6c, 0x75, 0x64, 0x65, 0x2f, 0x63
        /*0032*/ 	.byte	0x75, 0x74, 0x6c, 0x61, 0x73, 0x73, 0x2f, 0x67, 0x65, 0x6d, 0x6d, 0x2f, 0x63, 0x6f, 0x6c, 0x6c
        /*0042*/ 	.byte	0x65, 0x63, 0x74, 0x69, 0x76, 0x65, 0x2f, 0x73, 0x6d, 0x39, 0x30, 0x5f, 0x6d, 0x6d, 0x61, 0x5f
        /*0052*/ 	.byte	0x74, 0x6d, 0x61, 0x5f, 0x67, 0x6d, 0x6d, 0x61, 0x5f, 0x73, 0x73, 0x5f, 0x77, 0x61, 0x72, 0x70
        /*0062*/ 	.byte	0x73, 0x70, 0x65, 0x63, 0x69, 0x61, 0x6c, 0x69, 0x7a, 0x65, 0x64, 0x2e, 0x68, 0x70, 0x70, 0x00
	.type		__unnamed_1,@object
	.size		__unnamed_1,(.L_0 - __unnamed_1)
__unnamed_1:
        /*0072*/ 	.byte	0x76, 0x6f, 0x69, 0x64, 0x20, 0x63, 0x75, 0x74, 0x6c, 0x61, 0x73, 0x73, 0x3a, 0x3a, 0x67, 0x65
        /* <DEDUP_REMOVED lines=180> */
        /*0bc2*/ 	.byte	0x5d, 0x00
.L_0:


//--------------------- .nv.shared._ZN7cutlass13device_kernelINS_4gemm6kernel13GemmUniversalIN4cute5tupleIJiiiiEEENS1_10collective13CollectiveMmaINS1_34MainloopSm90TmaGmmaWarpSpecializedILi3ENS5_IJNS4_1CILi1EEESB_SB_EEENS1_32KernelTmaWarpSpecializedPingpongEEENS5_IJNSA_ILi64EEENSA_ILi256EEESF_EEENS_10bfloat16_tENS5_IJlSB_lEEESI_SJ_NS4_8TiledMMAINS4_8MMA_AtomIJNS4_4SM904GMMA28MMA_64x256x16_F32BF16BF16_SSILNSN_5MajorE0ELSP_0ELNSN_7ScaleInE1ELSQ_1EEEEEENS4_6LayoutISC_NS5_IJNSA_ILi0EEESU_SU_EEEEENS5_IJNS4_10UnderscoreESX_SX_EEEEENS4_13SM90_TMA_LOADENS4_14ComposedLayoutINS4_7SwizzleILi3ELi4ELi3EEENS4_18smem_ptr_flag_bitsILi16EEENST_INS5_IJNSA_ILi8EEESF_EEENS5_IJSF_SB_EEEEEEEvNS4_8identityES10_S1A_vS1B_EENS_8epilogue10collective6detail29Sm90TmaWarpSpecializedAdapterINS1E_15DefaultEpilogueISI_SJ_SJ_NS1D_6thread17LinearCombinationISI_Li1EffLNS1I_9ScaleType4KindE0ELNS_15FloatRoundStyleE2ESI_EENS1_15EpilogueDefaultEEEEEvvEEEEvNT_6ParamsE --------------------------
	.section	.nv.shared._ZN7cutlass13device_kernelINS_4gemm6kernel13GemmUniversalIN4cute5tupleIJiiiiEEENS1_10collective13CollectiveMmaINS1_34MainloopSm90TmaGmmaWarpSpecializedILi3ENS5_IJNS4_1CILi1EEESB_SB_EEENS1_32KernelTmaWarpSpecializedPingpongEEENS5_IJNSA_ILi64EEENSA_ILi256EEESF_EEENS_10bfloat16_tENS5_IJlSB_lEEESI_SJ_NS4_8TiledMMAINS4_8MMA_AtomIJNS4_4SM904GMMA28MMA_64x256x16_F32BF16BF16_SSILNSN_5MajorE0ELSP_0ELNSN_7ScaleInE1ELSQ_1EEEEEENS4_6LayoutISC_NS5_IJNSA_ILi0EEESU_SU_EEEEENS5_IJNS4_10UnderscoreESX_SX_EEEEENS4_13SM90_TMA_LOADENS4_14ComposedLayoutINS4_7SwizzleILi3ELi4ELi3EEENS4_18smem_ptr_flag_bitsILi16EEENST_INS5_IJNSA_ILi8EEESF_EEENS5_IJSF_SB_EEEEEEEvNS4_8identityES10_S1A_vS1B_EENS_8epilogue10collective6detail29Sm90TmaWarpSpecializedAdapterINS1E_15DefaultEpilogueISI_SJ_SJ_NS1D_6thread17LinearCombinationISI_Li1EffLNS1I_9ScaleType4KindE0ELNS_15FloatRoundStyleE2ESI_EENS1_15EpilogueDefaultEEEEEvvEEEEvNT_6ParamsE,"aw",@nobits
	.sectionflags	@""
	.align	16
	.zero		1024


//--------------------- .nv.shared.reserved.0     --------------------------
	.section	.nv.shared.reserved.0,"aw",@nobits
	.weak		__nv_reservedSMEM_offset_0_alias
	.size		__nv_reservedSMEM_offset_0_alias, 0, 0
	.other		__nv_reservedSMEM_offset_0_alias,@"STO_CUDA_RESERVED_SHARED STV_DEFAULT"
__nv_reservedSMEM_offset_0_alias:
	.zero		0


//--------------------- .nv.global                --------------------------
	.section	.nv.global,"aw",@nobits
.nv.global:
	.type		_ZN40_INTERNAL_ddc685be_4_k_cu_5384eeab_290574cute1_E,@object
	.size		_ZN40_INTERNAL_ddc685be_4_k_cu_5384eeab_290574cute1_E,(_ZN40_INTERNAL_ddc685be_4_k_cu_5384eeab_290574cuda3std3__45__cpo6cbeginE - _ZN40_INTERNAL_ddc685be_4_k_cu_5384eeab_290574cute1_E)
_ZN40_INTERNAL_ddc685be_4_k_cu_5384eeab_290574cute1_E:
	.zero		1
	.type		_ZN40_INTERNAL_ddc685be_4_k_cu_5384eeab_290574cuda3std3__45__cpo6cbeginE,@object
	.size		_ZN40_INTERNAL_ddc685be_4_k_cu_5384eeab_290574cuda3std3__45__cpo6cbeginE,(_ZN40_INTERNAL_ddc685be_4_k_cu_5384eeab_290574cuda3std3__48in_placeE - _ZN40_INTERNAL_ddc685be_4_k_cu_5384eeab_290574cuda3std3__45__cpo6cbeginE)
_ZN40_INTERNAL_ddc685be_4_k_cu_5384eeab_290574cuda3std3__45__cpo6cbeginE:
	.zero		1
	.type		_ZN40_INTERNAL_ddc685be_4_k_cu_5384eeab_290574cuda3std3__48in_placeE,@object
	.size		_ZN40_INTERNAL_ddc685be_4_k_cu_5384eeab_290574cuda3std3__48in_placeE,(_ZN40_INTERNAL_ddc685be_4_k_cu_5384eeab_290574cuda3std6ranges3__45__cpo9iter_moveE - _ZN40_INTERNAL_ddc685be_4_k_cu_5384eeab_290574cuda3std3__48in_placeE)
_ZN40_INTERNAL_ddc685be_4_k_cu_5384eeab_290574cuda3std3__48in_placeE:
	.zero		1
	.type		_ZN40_INTERNAL_ddc685be_4_k_cu_5384eeab_290574cuda3std6ranges3__45__cpo9iter_moveE,@object
	.size		_ZN40_INTERNAL_ddc685be_4_k_cu_5384eeab_290574cuda3std6ranges3__45__cpo9iter_moveE,(_ZN40_INTERNAL_ddc685be_4_k_cu_5384eeab_290574cuda3std3__45__cpo5beginE - _ZN40_INTERNAL_ddc685be_4_k_cu_5384eeab_290574cuda3std6ranges3__45__cpo9iter_moveE)
_ZN40_INTERNAL_ddc685be_4_k_cu_5384eeab_290574cuda3std6ranges3__45__cpo9iter_moveE:
	.zero		1
	.type		_ZN40_INTERNAL_ddc685be_4_k_cu_5384eeab_290574cuda3std3__45__cpo5beginE,@object
	.size		_ZN40_INTERNAL_ddc685be_4_k_cu_5384eeab_290574cuda3std3__45__cpo5beginE,(_ZN40_INTERNAL_ddc685be_4_k_cu_5384eeab_290574cuda3std3__442_GLOBAL__N__ddc685be_4_k_cu_5384eeab_290576ignoreE - _ZN40_INTERNAL_ddc685be_4_k_cu_5384eeab_290574cuda3std3__45__cpo5beginE)
_ZN40_INTERNAL_ddc685be_4_k_cu_5384eeab_290574cuda3std3__45__cpo5beginE:
	.zero		1
	.type		_ZN40_INTERNAL_ddc685be_4_k_cu_5384eeab_290574cuda3std3__442_GLOBAL__N__ddc685be_4_k_cu_5384eeab_290576ignoreE,@object
	.size		_ZN40_INTERNAL_ddc685be_4_k_cu_5384eeab_290574cuda3std3__442_GLOBAL__N__ddc685be_4_k_cu_5384eeab_290576ignoreE,(_ZN40_INTERNAL_ddc685be_4_k_cu_5384eeab_290574cute7productE - _ZN40_INTERNAL_ddc685be_4_k_cu_5384eeab_290574cuda3std3__442_GLOBAL__N__ddc685be_4_k_cu_5384eeab_290576ignoreE)
_ZN40_INTERNAL_ddc685be_4_k_cu_5384eeab_290574cuda3std3__442_GLOBAL__N__ddc685be_4_k_cu_5384eeab_290576ignoreE:
	.zero		1
	.type		_ZN40_INTERNAL_ddc685be_4_k_cu_5384eeab_290574cute7productE,@object
	.size		_ZN40_INTERNAL_ddc685be_4_k_cu_5384eeab_290574cute7productE,(_ZN40_INTERNAL_ddc685be_4_k_cu_5384eeab_290574cuda3std3__45__cpo3endE - _ZN40_INTERNAL_ddc685be_4_k_cu_5384eeab_290574cute7productE)
_ZN40_INTERNAL_ddc685be_4_k_cu_5384eeab_290574cute7productE:
	.zero		1
	.type		_ZN40_INTERNAL_ddc685be_4_k_cu_5384eeab_290574cuda3std3__45__cpo3endE,@object
	.size		_ZN40_INTERNAL_ddc685be_4_k_cu_5384eeab_290574cuda3std3__45__cpo3endE,(_ZN40_INTERNAL_ddc685be_4_k_cu_5384eeab_290574cuda3std3__419piecewise_constructE - _ZN40_INTERNAL_ddc685be_4_k_cu_5384eeab_290574cuda3std3__45__cpo3endE)
_ZN40_INTERNAL_ddc685be_4_k_cu_5384eeab_290574cuda3std3__45__cpo3endE:
	.zero		1
	.type		_ZN40_INTERNAL_ddc685be_4_k_cu_5384eeab_290574cuda3std3__419piecewise_constructE,@object
	.size		_ZN40_INTERNAL_ddc685be_4_k_cu_5384eeab_290574cuda3std3__419piecewise_constructE,(_ZN40_INTERNAL_ddc685be_4_k_cu_5384eeab_290574cuda3std3__45__cpo4cendE - _ZN40_INTERNAL_ddc685be_4_k_cu_5384eeab_290574cuda3std3__419piecewise_constructE)
_ZN40_INTERNAL_ddc685be_4_k_cu_5384eeab_290574cuda3std3__419piecewise_constructE:
	.zero		1
	.type		_ZN40_INTERNAL_ddc685be_4_k_cu_5384eeab_290574cuda3std3__45__cpo4cendE,@object
	.size		_ZN40_INTERNAL_ddc685be_4_k_cu_5384eeab_290574cuda3std3__45__cpo4cendE,(_ZN40_INTERNAL_ddc685be_4_k_cu_5384eeab_290574cuda3std6ranges3__45__cpo4swapE - _ZN40_INTERNAL_ddc685be_4_k_cu_5384eeab_290574cuda3std3__45__cpo4cendE)
_ZN40_INTERNAL_ddc685be_4_k_cu_5384eeab_290574cuda3std3__45__cpo4cendE:
	.zero		1
	.type		_ZN40_INTERNAL_ddc685be_4_k_cu_5384eeab_290574cuda3std6ranges3__45__cpo4swapE,@object
	.size		_ZN40_INTERNAL_ddc685be_4_k_cu_5384eeab_290574cuda3std6ranges3__45__cpo4swapE,(.L_8 - _ZN40_INTERNAL_ddc685be_4_k_cu_5384eeab_290574cuda3std6ranges3__45__cpo4swapE)
_ZN40_INTERNAL_ddc685be_4_k_cu_5384eeab_290574cuda3std6ranges3__45__cpo4swapE:
	.zero		1
.L_8:


//--------------------- .nv.constant0._ZN7cutlass13device_kernelINS_4gemm6kernel13GemmUniversalIN4cute5tupleIJiiiiEEENS1_10collective13CollectiveMmaINS1_34MainloopSm90TmaGmmaWarpSpecializedILi3ENS5_IJNS4_1CILi1EEESB_SB_EEENS1_32KernelTmaWarpSpecializedPingpongEEENS5_IJNSA_ILi64EEENSA_ILi256EEESF_EEENS_10bfloat16_tENS5_IJlSB_lEEESI_SJ_NS4_8TiledMMAINS4_8MMA_AtomIJNS4_4SM904GMMA28MMA_64x256x16_F32BF16BF16_SSILNSN_5MajorE0ELSP_0ELNSN_7ScaleInE1ELSQ_1EEEEEENS4_6LayoutISC_NS5_IJNSA_ILi0EEESU_SU_EEEEENS5_IJNS4_10UnderscoreESX_SX_EEEEENS4_13SM90_TMA_LOADENS4_14ComposedLayoutINS4_7SwizzleILi3ELi4ELi3EEENS4_18smem_ptr_flag_bitsILi16EEENST_INS5_IJNSA_ILi8EEESF_EEENS5_IJSF_SB_EEEEEEEvNS4_8identityES10_S1A_vS1B_EENS_8epilogue10collective6detail29Sm90TmaWarpSpecializedAdapterINS1E_15DefaultEpilogueISI_SJ_SJ_NS1D_6thread17LinearCombinationISI_Li1EffLNS1I_9ScaleType4KindE0ELNS_15FloatRoundStyleE2ESI_EENS1_15EpilogueDefaultEEEEEvvEEEEvNT_6ParamsE --------------------------
	.section	.nv.constant0._ZN7cutlass13device_kernelINS_4gemm6kernel13GemmUniversalIN4cute5tupleIJiiiiEEENS1_10collective13CollectiveMmaINS1_34MainloopSm90TmaGmmaWarpSpecializedILi3ENS5_IJNS4_1CILi1EEESB_SB_EEENS1_32KernelTmaWarpSpecializedPingpongEEENS5_IJNSA_ILi64EEENSA_ILi256EEESF_EEENS_10bfloat16_tENS5_IJlSB_lEEESI_SJ_NS4_8TiledMMAINS4_8MMA_AtomIJNS4_4SM904GMMA28MMA_64x256x16_F32BF16BF16_SSILNSN_5MajorE0ELSP_0ELNSN_7ScaleInE1ELSQ_1EEEEEENS4_6LayoutISC_NS5_IJNSA_ILi0EEESU_SU_EEEEENS5_IJNS4_10UnderscoreESX_SX_EEEEENS4_13SM90_TMA_LOADENS4_14ComposedLayoutINS4_7SwizzleILi3ELi4ELi3EEENS4_18smem_ptr_flag_bitsILi16EEENST_INS5_IJNSA_ILi8EEESF_EEENS5_IJSF_SB_EEEEEEEvNS4_8identityES10_S1A_vS1B_EENS_8epilogue10collective6detail29Sm90TmaWarpSpecializedAdapterINS1E_15DefaultEpilogueISI_SJ_SJ_NS1D_6thread17LinearCombinationISI_Li1EffLNS1I_9ScaleType4KindE0ELNS_15FloatRoundStyleE2ESI_EENS1_15EpilogueDefaultEEEEEvvEEEEvNT_6ParamsE,"a",@progbits
	.sectionflags	@""
	.align	4
.nv.constant0._ZN7cutlass13device_kernelINS_4gemm6kernel13GemmUniversalIN4cute5tupleIJiiiiEEENS1_10collective13CollectiveMmaINS1_34MainloopSm90TmaGmmaWarpSpecializedILi3ENS5_IJNS4_1CILi1EEESB_SB_EEENS1_32KernelTmaWarpSpecializedPingpongEEENS5_IJNSA_ILi64EEENSA_ILi256EEESF_EEENS_10bfloat16_tENS5_IJlSB_lEEESI_SJ_NS4_8TiledMMAINS4_8MMA_AtomIJNS4_4SM904GMMA28MMA_64x256x16_F32BF16BF16_SSILNSN_5MajorE0ELSP_0ELNSN_7ScaleInE1ELSQ_1EEEEEENS4_6LayoutISC_NS5_IJNSA_ILi0EEESU_SU_EEEEENS5_IJNS4_10UnderscoreESX_SX_EEEEENS4_13SM90_TMA_LOADENS4_14ComposedLayoutINS4_7SwizzleILi3ELi4ELi3EEENS4_18smem_ptr_flag_bitsILi16EEENST_INS5_IJNSA_ILi8EEESF_EEENS5_IJSF_SB_EEEEEEEvNS4_8identityES10_S1A_vS1B_EENS_8epilogue10collective6detail29Sm90TmaWarpSpecializedAdapterINS1E_15DefaultEpilogueISI_SJ_SJ_NS1D_6thread17LinearCombinationISI_Li1EffLNS1I_9ScaleType4KindE0ELNS_15FloatRoundStyleE2ESI_EENS1_15EpilogueDefaultEEEEEvvEEEEvNT_6ParamsE:
	.zero		1664


//--------------------- SYMBOLS --------------------------

	.type		.nv.reservedSmem.offset0,@object
	.size		.nv.reservedSmem.offset0,0x4
	.type		__assertfail,@function
